// auto-generated by cutlass_sweep.gemm — config: {"arch": "sm_100", "cluster_m": 2, "cluster_n": 2, "dtype": "e4m3", "stages": 3, "tile_k": 64, "tile_m": 256, "tile_n": 128}
#include "cutlass/cutlass.h"
#include "cutlass/gemm/collective/collective_builder.hpp"
#include "cutlass/gemm/device/gemm_universal_adapter.h"
#include "cutlass/gemm/kernel/gemm_universal.hpp"
#include "cutlass/epilogue/collective/collective_builder.hpp"

using ElemA = cutlass::float_e4m3_t;
using ElemB = cutlass::float_e4m3_t;
using ElemCD = cutlass::float_e4m3_t;
using Acc  = float;
using TileShape    = cute::Shape<cute::_256, cute::_128, cute::_64>;
using ClusterShape = cute::Shape<cute::_2, cute::_2, cute::_1>;

using CollectiveEpilogue = typename cutlass::epilogue::collective::CollectiveBuilder<
    cutlass::arch::Sm100, cutlass::arch::OpClassTensorOp,
    TileShape, ClusterShape,
    cutlass::epilogue::collective::EpilogueTileAuto,
    Acc, Acc,
    ElemCD, cutlass::layout::RowMajor, 128 / cutlass::sizeof_bits<ElemCD>::value,
    ElemCD, cutlass::layout::RowMajor, 128 / cutlass::sizeof_bits<ElemCD>::value,
    cutlass::epilogue::collective::EpilogueScheduleAuto
  >::CollectiveOp;

using CollectiveMainloop = typename cutlass::gemm::collective::CollectiveBuilder<
    cutlass::arch::Sm100, cutlass::arch::OpClassTensorOp,
    ElemA, cutlass::layout::RowMajor, 128 / cutlass::sizeof_bits<ElemA>::value,
    ElemB, cutlass::layout::ColumnMajor, 128 / cutlass::sizeof_bits<ElemB>::value,
    Acc,
    TileShape, ClusterShape,
    cutlass::gemm::collective::StageCount<3>,
    cutlass::gemm::collective::KernelScheduleAuto
  >::CollectiveOp;

using GemmKernel = cutlass::gemm::kernel::GemmUniversal<
    cute::Shape<int,int,int,int>,
    CollectiveMainloop,
    CollectiveEpilogue
>;
using Gemm = cutlass::gemm::device::GemmUniversalAdapter<GemmKernel>;

// Force the device kernel symbol into the cubin without needing a host main.
auto* _anchor = &cutlass::device_kernel<GemmKernel>;


// ===== COMPILED SASS (sm_100a) =====

	.target	sm_100a

	.elftype	@"ET_EXEC"


//--------------------- .note.nv.tkinfo           --------------------------
	.section	.note.nv.tkinfo,"",@"SHT_NOTE"
	.sectionflags	@"SHF_NOTE_NV_TKINFO"
	.tkinfo
        /*0018*/ 	.word	0x00000002
        /*0030*/ 	.string	""
        /*0030*/ 	.string	"ptxas"
        /*0030*/ 	.string	"Cuda compilation tools, release 13.0, V13.0.88"
        /*0030*/ 	.string	"Build cuda_13.0.r13.0/compiler.36424714_0"
        /*0030*/ 	.string	"-arch sm_100a -m 64 "



//--------------------- .note.nv.cuinfo           --------------------------
	.section	.note.nv.cuinfo,"",@"SHT_NOTE"
	.sectionflags	@"SHF_NOTE_NV_CUINFO"
        /*0018*/ 	.short	0x0002
        /*001a*/ 	.short	0x0064
        /*001c*/ 	.short	0x0082
	.zero		2


//--------------------- .nv.info                  --------------------------
	.section	.nv.info,"",@"SHT_CUDA_INFO"
	.align	4


	//----- nvinfo : EIATTR_REGCOUNT
	.align		4
        /*0000*/ 	.byte	0x04, 0x2f
        /*0002*/ 	.short	(.L_19 - .L_18)
	.align		4
.L_18:
        /*0004*/ 	.word	index@(_ZN7cutlass13device_kernelINS_4gemm6kernel13GemmUniversalIN4cute5tupleIJiiiiEEENS1_10collective13CollectiveMmaINS1_35MainloopSm100TmaUmmaWarpSpecializedILi3ELi2ELi4ENS5_IJNS4_1CILi2EEESB_NSA_ILi1EEEEEEEENS5_IJNSA_ILi256EEENSA_ILi128EEENSA_ILi64EEEEEENS_12float_e4m3_tENS5_IJlSC_lEEESJ_SK_NS4_8TiledMMAINS4_8MMA_AtomIJNS4_10MMA_TraitsINS4_25SM100_MMA_F8F6F4_2x1SM_SSEJSJ_SJ_fSF_SG_NS4_17integral_constantINS4_4UMMA5MajorELSR_0EEESS_NSP_INSQ_7ScaleInELST_0EEESU_EEEEEENS4_6LayoutINS5_IJSC_SC_SC_EEENS5_IJNSA_ILi0EEESZ_SZ_EEEEENS5_IJNS4_10UnderscoreES12_S12_EEEEENS4_28SM100_TMA_2SM_LOAD_MULTICASTENS4_14ComposedLayoutINS4_7SwizzleILi2ELi4ELi3EEENS4_18smem_ptr_flag_bitsILi8EEENSX_INS5_IJNSA_ILi8EEESH_EEENS5_IJSH_SC_EEEEEEEvNS4_8identityENS4_18SM100_TMA_2SM_LOADES1F_vS1G_EENS_8epilogue10collective18CollectiveEpilogueINS1J_23Sm100TmaWarpSpecializedILi2ELi2ELi64ELb0ELb0EEEJNS5_IJSG_SG_SH_EEENS5_IJNSX_ISG_SC_EENSX_ISH_SC_EEEEESJ_SK_SJ_SK_NS1J_6fusion15FusionCallbacksIS1N_NS1S_17LinearCombinationISJ_fSJ_fLNS_15FloatRoundStyleE2EEES1O_S1R_JEEENS4_5SM1004TMEM4LOAD26SM100_TMEM_LOAD_32dp32b64xENS4_13SM90_TMA_LOADES1F_NS4_39AutoVectorizingCopyWithAssumedAlignmentILi128EEENS4_14SM90_TMA_STOREES1F_S24_S24_EEEvvEEEEvNT_6ParamsE)
        /*0008*/ 	.word	0x000000cd


	//----- nvinfo : EIATTR_FRAME_SIZE
	.align		4
.L_19:
        /*000c*/ 	.byte	0x04, 0x11
        /*000e*/ 	.short	(.L_21 - .L_20)
	.align		4
.L_20:
        /*0010*/ 	.word	index@($__internal_2_$__cuda_sm10x_tcgen05_guardrail_trap_unallocated_columns_being_dealloced)
        /*0014*/ 	.word	0x00000000


	//----- nvinfo : EIATTR_FRAME_SIZE
	.align		4
.L_21:
        /*0018*/ 	.byte	0x04, 0x11
        /*001a*/ 	.short	(.L_23 - .L_22)
	.align		4
.L_22:
        /*001c*/ 	.word	index@($__internal_1_$__cuda_sm10x_tcgen05_guardrail_trap_phase_invalid_during_alloc)
        /*0020*/ 	.word	0x00000000


	//----- nvinfo : EIATTR_FRAME_SIZE
	.align		4
.L_23:
        /*0024*/ 	.byte	0x04, 0x11
        /*0026*/ 	.short	(.L_25 - .L_24)
	.align		4
.L_24:
        /*0028*/ 	.word	index@($__internal_0_$__cuda_sm10x_tcgen05_guardrail_trap_col_being_dealloced_not_returned_by_alloc)
        /*002c*/ 	.word	0x00000000


	//----- nvinfo : EIATTR_FRAME_SIZE
	.align		4
.L_25:
        /*0030*/ 	.byte	0x04, 0x11
        /*0032*/ 	.short	(.L_27 - .L_26)
	.align		4
.L_26:
        /*0034*/ 	.word	index@(_ZN7cutlass13device_kernelINS_4gemm6kernel13GemmUniversalIN4cute5tupleIJiiiiEEENS1_10collective13CollectiveMmaINS1_35MainloopSm100TmaUmmaWarpSpecializedILi3ELi2ELi4ENS5_IJNS4_1CILi2EEESB_NSA_ILi1EEEEEEEENS5_IJNSA_ILi256EEENSA_ILi128EEENSA_ILi64EEEEEENS_12float_e4m3_tENS5_IJlSC_lEEESJ_SK_NS4_8TiledMMAINS4_8MMA_AtomIJNS4_10MMA_TraitsINS4_25SM100_MMA_F8F6F4_2x1SM_SSEJSJ_SJ_fSF_SG_NS4_17integral_constantINS4_4UMMA5MajorELSR_0EEESS_NSP_INSQ_7ScaleInELST_0EEESU_EEEEEENS4_6LayoutINS5_IJSC_SC_SC_EEENS5_IJNSA_ILi0EEESZ_SZ_EEEEENS5_IJNS4_10UnderscoreES12_S12_EEEEENS4_28SM100_TMA_2SM_LOAD_MULTICASTENS4_14ComposedLayoutINS4_7SwizzleILi2ELi4ELi3EEENS4_18smem_ptr_flag_bitsILi8EEENSX_INS5_IJNSA_ILi8EEESH_EEENS5_IJSH_SC_EEEEEEEvNS4_8identityENS4_18SM100_TMA_2SM_LOADES1F_vS1G_EENS_8epilogue10collective18CollectiveEpilogueINS1J_23Sm100TmaWarpSpecializedILi2ELi2ELi64ELb0ELb0EEEJNS5_IJSG_SG_SH_EEENS5_IJNSX_ISG_SC_EENSX_ISH_SC_EEEEESJ_SK_SJ_SK_NS1J_6fusion15FusionCallbacksIS1N_NS1S_17LinearCombinationISJ_fSJ_fLNS_15FloatRoundStyleE2EEES1O_S1R_JEEENS4_5SM1004TMEM4LOAD26SM100_TMEM_LOAD_32dp32b64xENS4_13SM90_TMA_LOADES1F_NS4_39AutoVectorizingCopyWithAssumedAlignmentILi128EEENS4_14SM90_TMA_STOREES1F_S24_S24_EEEvvEEEEvNT_6ParamsE)
        /*0038*/ 	.word	0x00000000


	//----- nvinfo : EIATTR_MIN_STACK_SIZE
	.align		4
.L_27:
        /*003c*/ 	.byte	0x04, 0x12
        /*003e*/ 	.short	(.L_29 - .L_28)
	.align		4
.L_28:
        /*0040*/ 	.word	index@(_ZN7cutlass13device_kernelINS_4gemm6kernel13GemmUniversalIN4cute5tupleIJiiiiEEENS1_10collective13CollectiveMmaINS1_35MainloopSm100TmaUmmaWarpSpecializedILi3ELi2ELi4ENS5_IJNS4_1CILi2EEESB_NSA_ILi1EEEEEEEENS5_IJNSA_ILi256EEENSA_ILi128EEENSA_ILi64EEEEEENS_12float_e4m3_tENS5_IJlSC_lEEESJ_SK_NS4_8TiledMMAINS4_8MMA_AtomIJNS4_10MMA_TraitsINS4_25SM100_MMA_F8F6F4_2x1SM_SSEJSJ_SJ_fSF_SG_NS4_17integral_constantINS4_4UMMA5MajorELSR_0EEESS_NSP_INSQ_7ScaleInELST_0EEESU_EEEEEENS4_6LayoutINS5_IJSC_SC_SC_EEENS5_IJNSA_ILi0EEESZ_SZ_EEEEENS5_IJNS4_10UnderscoreES12_S12_EEEEENS4_28SM100_TMA_2SM_LOAD_MULTICASTENS4_14ComposedLayoutINS4_7SwizzleILi2ELi4ELi3EEENS4_18smem_ptr_flag_bitsILi8EEENSX_INS5_IJNSA_ILi8EEESH_EEENS5_IJSH_SC_EEEEEEEvNS4_8identityENS4_18SM100_TMA_2SM_LOADES1F_vS1G_EENS_8epilogue10collective18CollectiveEpilogueINS1J_23Sm100TmaWarpSpecializedILi2ELi2ELi64ELb0ELb0EEEJNS5_IJSG_SG_SH_EEENS5_IJNSX_ISG_SC_EENSX_ISH_SC_EEEEESJ_SK_SJ_SK_NS1J_6fusion15FusionCallbacksIS1N_NS1S_17LinearCombinationISJ_fSJ_fLNS_15FloatRoundStyleE2EEES1O_S1R_JEEENS4_5SM1004TMEM4LOAD26SM100_TMEM_LOAD_32dp32b64xENS4_13SM90_TMA_LOADES1F_NS4_39AutoVectorizingCopyWithAssumedAlignmentILi128EEENS4_14SM90_TMA_STOREES1F_S24_S24_EEEvvEEEEvNT_6ParamsE)
        /*0044*/ 	.word	0x00000000
.L_29:


//--------------------- .nv.compat                --------------------------
	.section	.nv.compat,"",@"SHT_CUDA_COMPAT_INFO"
	.align	4
        /*0000*/ 	.byte	0x02, 0x09, 0x01, 0x00, 0x02, 0x02, 0x02, 0x00, 0x02, 0x05, 0x05, 0x00, 0x03, 0x07, 0x01, 0x01
        /*0010*/ 	.byte	0x02, 0x03, 0x01, 0x00, 0x02, 0x06, 0x01, 0x00, 0x04, 0x0b, 0x08, 0x00, 0x09, 0x00, 0x00, 0x00
        /*0020*/ 	.byte	0x00, 0x00, 0x00, 0x00


//--------------------- .nv.info._ZN7cutlass13device_kernelINS_4gemm6kernel13GemmUniversalIN4cute5tupleIJiiiiEEENS1_10collective13CollectiveMmaINS1_35MainloopSm100TmaUmmaWarpSpecializedILi3ELi2ELi4ENS5_IJNS4_1CILi2EEESB_NSA_ILi1EEEEEEEENS5_IJNSA_ILi256EEENSA_ILi128EEENSA_ILi64EEEEEENS_12float_e4m3_tENS5_IJlSC_lEEESJ_SK_NS4_8TiledMMAINS4_8MMA_AtomIJNS4_10MMA_TraitsINS4_25SM100_MMA_F8F6F4_2x1SM_SSEJSJ_SJ_fSF_SG_NS4_17integral_constantINS4_4UMMA5MajorELSR_0EEESS_NSP_INSQ_7ScaleInELST_0EEESU_EEEEEENS4_6LayoutINS5_IJSC_SC_SC_EEENS5_IJNSA_ILi0EEESZ_SZ_EEEEENS5_IJNS4_10UnderscoreES12_S12_EEEEENS4_28SM100_TMA_2SM_LOAD_MULTICASTENS4_14ComposedLayoutINS4_7SwizzleILi2ELi4ELi3EEENS4_18smem_ptr_flag_bitsILi8EEENSX_INS5_IJNSA_ILi8EEESH_EEENS5_IJSH_SC_EEEEEEEvNS4_8identityENS4_18SM100_TMA_2SM_LOADES1F_vS1G_EENS_8epilogue10collective18CollectiveEpilogueINS1J_23Sm100TmaWarpSpecializedILi2ELi2ELi64ELb0ELb0EEEJNS5_IJSG_SG_SH_EEENS5_IJNSX_ISG_SC_EENSX_ISH_SC_EEEEESJ_SK_SJ_SK_NS1J_6fusion15FusionCallbacksIS1N_NS1S_17LinearCombinationISJ_fSJ_fLNS_15FloatRoundStyleE2EEES1O_S1R_JEEENS4_5SM1004TMEM4LOAD26SM100_TMEM_LOAD_32dp32b64xENS4_13SM90_TMA_LOADES1F_NS4_39AutoVectorizingCopyWithAssumedAlignmentILi128EEENS4_14SM90_TMA_STOREES1F_S24_S24_EEEvvEEEEvNT_6ParamsE --------------------------
	.section	.nv.info._ZN7cutlass13device_kernelINS_4gemm6kernel13GemmUniversalIN4cute5tupleIJiiiiEEENS1_10collective13CollectiveMmaINS1_35MainloopSm100TmaUmmaWarpSpecializedILi3ELi2ELi4ENS5_IJNS4_1CILi2EEESB_NSA_ILi1EEEEEEEENS5_IJNSA_ILi256EEENSA_ILi128EEENSA_ILi64EEEEEENS_12float_e4m3_tENS5_IJlSC_lEEESJ_SK_NS4_8TiledMMAINS4_8MMA_AtomIJNS4_10MMA_TraitsINS4_25SM100_MMA_F8F6F4_2x1SM_SSEJSJ_SJ_fSF_SG_NS4_17integral_constantINS4_4UMMA5MajorELSR_0EEESS_NSP_INSQ_7ScaleInELST_0EEESU_EEEEEENS4_6LayoutINS5_IJSC_SC_SC_EEENS5_IJNSA_ILi0EEESZ_SZ_EEEEENS5_IJNS4_10UnderscoreES12_S12_EEEEENS4_28SM100_TMA_2SM_LOAD_MULTICASTENS4_14ComposedLayoutINS4_7SwizzleILi2ELi4ELi3EEENS4_18smem_ptr_flag_bitsILi8EEENSX_INS5_IJNSA_ILi8EEESH_EEENS5_IJSH_SC_EEEEEEEvNS4_8identityENS4_18SM100_TMA_2SM_LOADES1F_vS1G_EENS_8epilogue10collective18CollectiveEpilogueINS1J_23Sm100TmaWarpSpecializedILi2ELi2ELi64ELb0ELb0EEEJNS5_IJSG_SG_SH_EEENS5_IJNSX_ISG_SC_EENSX_ISH_SC_EEEEESJ_SK_SJ_SK_NS1J_6fusion15FusionCallbacksIS1N_NS1S_17LinearCombinationISJ_fSJ_fLNS_15FloatRoundStyleE2EEES1O_S1R_JEEENS4_5SM1004TMEM4LOAD26SM100_TMEM_LOAD_32dp32b64xENS4_13SM90_TMA_LOADES1F_NS4_39AutoVectorizingCopyWithAssumedAlignmentILi128EEENS4_14SM90_TMA_STOREES1F_S24_S24_EEEvvEEEEvNT_6ParamsE,"",@"SHT_CUDA_INFO"
	.sectionflags	@""
	.align	4


	//----- nvinfo : EIATTR_CUDA_API_VERSION
	.align		4
        /*0000*/ 	.byte	0x04, 0x37
        /*0002*/ 	.short	(.L_31 - .L_30)
.L_30:
        /*0004*/ 	.word	0x00000082


	//----- nvinfo : EIATTR_KPARAM_INFO
	.align		4
.L_31:
        /*0008*/ 	.byte	0x04, 0x17
        /*000a*/ 	.short	(.L_33 - .L_32)
.L_32:
        /*000c*/ 	.word	0x00000000
        /*0010*/ 	.short	0x0000
        /*0012*/ 	.short	0x0000
        /*0014*/ 	.byte	0x00, 0xf0, 0x01, 0x20


	//----- nvinfo : EIATTR_AT_ENTRY_FRAGMENTS
	.align		4
.L_33:
        /*0018*/ 	.byte	0x04, 0x4f
        /*001a*/ 	.short	(.L_35 - .L_34)


	//   ....[0]....
.L_34:
        /*001c*/ 	.word	0x00000007


	//----- nvinfo : EIATTR_RESERVED_SMEM_USED
	.align		4
.L_35:
        /*0020*/ 	.byte	0x01, 0x41
	.zero		2


	//----- nvinfo : EIATTR_SPARSE_MMA_MASK
	.align		4
        /*0024*/ 	.byte	0x03, 0x50
        /*0026*/ 	.short	0x0000


	//----- nvinfo : EIATTR_TCGEN05_2CTA_USED
	.align		4
        /*0028*/ 	.byte	0x01, 0x52
	.zero		2


	//----- nvinfo : EIATTR_MAXREG_COUNT
	.align		4
        /*002c*/ 	.byte	0x03, 0x1b
        /*002e*/ 	.short	0x00ff


	//----- nvinfo : EIATTR_NUM_BARRIERS
	.align		4
        /*0030*/ 	.byte	0x02, 0x4c
        /*0032*/ 	.byte	0x07
	.zero		1


	//----- nvinfo : EIATTR_EXTERNS
	.align		4
        /*0034*/ 	.byte	0x04, 0x0f
        /*0036*/ 	.short	(.L_37 - .L_36)


	//   ....[0]....
	.align		4
.L_36:
        /*0038*/ 	.word	index@(__assertfail)


	//----- nvinfo : EIATTR_MERCURY_ISA_VERSION
	.align		4
.L_37:
        /*003c*/ 	.byte	0x03, 0x5f
        /*003e*/ 	.short	0x0101


	//----- nvinfo : EIATTR_INT_WARP_WIDE_INSTR_OFFSETS
	.align		4
        /*0040*/ 	.byte	0x04, 0x31
        /*0042*/ 	.short	(.L_39 - .L_38)


	//   ....[0]....
.L_38:
        /*0044*/ 	.word	0x00000d10


	//   ....[1]....
        /*0048*/ 	.word	0x00000db0


	//   ....[2]....
        /*004c*/ 	.word	0x00004090


	//   ....[3]....
        /*0050*/ 	.word	0x000040b0


	//   ....[4]....
        /*0054*/ 	.word	0x000040e0


	//   ....[5]....
        /*0058*/ 	.word	0x00004c10


	//   ....[6]....
        /*005c*/ 	.word	0x00004c80


	//   ....[7]....
        /*0060*/ 	.word	0x00004d50


	//   ....[8]....
        /*0064*/ 	.word	0x00004e00


	//----- nvinfo : EIATTR_COOP_GROUP_MASK_REGIDS
	.align		4
.L_39:
        /*0068*/ 	.byte	0x04, 0x29
        /*006a*/ 	.short	(.L_41 - .L_40)


	//   ....[0]....
.L_40:
        /*006c*/ 	.word	0xffffffff


	//   ....[1]....
        /*0070*/ 	.word	0xffffffff


	//   ....[2]....
        /*0074*/ 	.word	0xffffffff


	//   ....[3]....
        /*0078*/ 	.word	0xffffffff


	//   ....[4]....
        /*007c*/ 	.word	0xffffffff


	//   ....[5]....
        /*0080*/ 	.word	0xffffffff


	//   ....[6]....
        /*0084*/ 	.word	0xffffffff


	//   ....[7]....
        /*0088*/ 	.word	0xffffffff


	//   ....[8]....
        /*008c*/ 	.word	0xffffffff


	//   ....[9]....
        /*0090*/ 	.word	0xffffffff


	//   ....[10]....
        /*0094*/ 	.word	0xffffffff


	//   ....[11]....
        /*0098*/ 	.word	0xffffffff


	//   ....[12]....
        /*009c*/ 	.word	0xffffffff


	//   ....[13]....
        /*00a0*/ 	.word	0xffffffff


	//----- nvinfo : EIATTR_COOP_GROUP_INSTR_OFFSETS
	.align		4
.L_41:
        /*00a4*/ 	.byte	0x04, 0x28
        /*00a6*/ 	.short	(.L_43 - .L_42)


	//   ....[0]....
.L_42:
        /*00a8*/ 	.word	0x000000b0


	//   ....[1]....
        /*00ac*/ 	.word	0x00000520


	//   ....[2]....
        /*00b0*/ 	.word	0x000006c0


	//   ....[3]....
        /*00b4*/ 	.word	0x00000810


	//   ....[4]....
        /*00b8*/ 	.word	0x00000900


	//   ....[5]....
        /*00bc*/ 	.word	0x00000a60


	//   ....[6]....
        /*00c0*/ 	.word	0x00000bf0


	//   ....[7]....
        /*00c4*/ 	.word	0x00000e30


	//   ....[8]....
        /*00c8*/ 	.word	0x00002140


	//   ....[9]....
        /*00cc*/ 	.word	0x00002f50


	//   ....[10]....
        /*00d0*/ 	.word	0x00003420


	//   ....[11]....
        /*00d4*/ 	.word	0x00003450


	//   ....[12]....
        /*00d8*/ 	.word	0x00003f90


	//   ....[13]....
        /*00dc*/ 	.word	0x000041a0


	//----- nvinfo : EIATTR_VRC_CTA_INIT_COUNT
	.align		4
.L_43:
        /*00e0*/ 	.byte	0x02, 0x4a
        /*00e2*/ 	.byte	0x80
	.zero		1


	//----- nvinfo : EIATTR_SYSCALL_OFFSETS
	.align		4
        /*00e4*/ 	.byte	0x04, 0x46
        /*00e6*/ 	.short	(.L_45 - .L_44)


	//   ....[0]....
.L_44:
        /*00e8*/ 	.word	0x000059f0


	//   ....[1]....
        /*00ec*/ 	.word	0x00005b30


	//   ....[2]....
        /*00f0*/ 	.word	0x000063c0


	//   ....[3]....
        /*00f4*/ 	.word	0x000079d0


	//----- nvinfo : EIATTR_MBARRIER_INSTR_OFFSETS
	.align		4
.L_45:
        /*00f8*/ 	.byte	0x04, 0x39
        /*00fa*/ 	.short	(.L_47 - .L_46)


	//   ....[0]....
.L_46:
        /*00fc*/ 	.word	0x00000650
        /*0100*/ 	.word	0x000000ff
        /*0104*/ 	.word	0x00000000
        /*0108*/ 	.short	0x0100
        /*010a*/ 	.byte	0x04
	.zero		1


	//   ....[1]....
        /*010c*/ 	.word	0x00000660
        /*0110*/ 	.word	0x000000ff
        /*0114*/ 	.word	0x00000018
        /*0118*/ 	.short	0x0100
        /*011a*/ 	.byte	0x04
	.zero		1


	//   ....[2]....
        /*011c*/ 	.word	0x00000670
        /*0120*/ 	.word	0x000000ff
        /*0124*/ 	.word	0x00000008
        /*0128*/ 	.short	0x0100
        /*012a*/ 	.byte	0x04
	.zero		1


	//   ....[3]....
        /*012c*/ 	.word	0x00000680
        /*0130*/ 	.word	0x000000ff
        /*0134*/ 	.word	0x00000020
        /*0138*/ 	.short	0x0100
        /*013a*/ 	.byte	0x04
	.zero		1


	//   ....[4]....
        /*013c*/ 	.word	0x00000690
        /*0140*/ 	.word	0x000000ff
        /*0144*/ 	.word	0x00000010
        /*0148*/ 	.short	0x0100
        /*014a*/ 	.byte	0x04
	.zero		1


	//   ....[5]....
        /*014c*/ 	.word	0x000006a0
        /*0150*/ 	.word	0x000000ff
        /*0154*/ 	.word	0x00000028
        /*0158*/ 	.short	0x0100
        /*015a*/ 	.byte	0x04
	.zero		1


	//   ....[6]....
        /*015c*/ 	.word	0x000007c0
        /*0160*/ 	.word	0x000000ff
        /*0164*/ 	.word	0x00000030
        /*0168*/ 	.short	0x0100
        /*016a*/ 	.byte	0x04
	.zero		1


	//   ....[7]....
        /*016c*/ 	.word	0x000007d0
        /*0170*/ 	.word	0x000000ff
        /*0174*/ 	.word	0x00000040
        /*0178*/ 	.short	0x0100
        /*017a*/ 	.byte	0x04
	.zero		1


	//   ....[8]....
        /*017c*/ 	.word	0x000007e0
        /*0180*/ 	.word	0x000000ff
        /*0184*/ 	.word	0x00000038
        /*0188*/ 	.short	0x0100
        /*018a*/ 	.byte	0x04
	.zero		1


	//   ....[9]....
        /*018c*/ 	.word	0x000007f0
        /*0190*/ 	.word	0x000000ff
        /*0194*/ 	.word	0x00000048
        /*0198*/ 	.short	0x0100
        /*019a*/ 	.byte	0x04
	.zero		1


	//   ....[10]....
        /*019c*/ 	.word	0x000008d0
        /*01a0*/ 	.word	0x000000ff
        /*01a4*/ 	.word	0x00000050
        /*01a8*/ 	.short	0x0100
        /*01aa*/ 	.byte	0x06
	.zero		1


	//   ....[11]....
        /*01ac*/ 	.word	0x000008e0
        /*01b0*/ 	.word	0x000000ff
        /*01b4*/ 	.word	0x00000058
        /*01b8*/ 	.short	0x0100
        /*01ba*/ 	.byte	0x06
	.zero		1


	//   ....[12]....
        /*01bc*/ 	.word	0x00000a10
        /*01c0*/ 	.word	0x000000ff
        /*01c4*/ 	.word	0x00000060
        /*01c8*/ 	.short	0x0100
        /*01ca*/ 	.byte	0x06
	.zero		1


	//   ....[13]....
        /*01cc*/ 	.word	0x00000a20
        /*01d0*/ 	.word	0x000000ff
        /*01d4*/ 	.word	0x00000070
        /*01d8*/ 	.short	0x0100
        /*01da*/ 	.byte	0x06
	.zero		1


	//   ....[14]....
        /*01dc*/ 	.word	0x00000a30
        /*01e0*/ 	.word	0x000000ff
        /*01e4*/ 	.word	0x00000068
        /*01e8*/ 	.short	0x0100
        /*01ea*/ 	.byte	0x06
	.zero		1


	//   ....[15]....
        /*01ec*/ 	.word	0x00000a40
        /*01f0*/ 	.word	0x000000ff
        /*01f4*/ 	.word	0x00000078
        /*01f8*/ 	.short	0x0100
        /*01fa*/ 	.byte	0x06
	.zero		1


	//   ....[16]....
        /*01fc*/ 	.word	0x00000b60
        /*0200*/ 	.word	0x000000ff
        /*0204*/ 	.word	0x00000080
        /*0208*/ 	.short	0x0100
        /*020a*/ 	.byte	0x04
	.zero		1


	//   ....[17]....
        /*020c*/ 	.word	0x00000b70
        /*0210*/ 	.word	0x000000ff
        /*0214*/ 	.word	0x000000a0
        /*0218*/ 	.short	0x0100
        /*021a*/ 	.byte	0x04
	.zero		1


	//   ....[18]....
        /*021c*/ 	.word	0x00000b80
        /*0220*/ 	.word	0x000000ff
        /*0224*/ 	.word	0x00000088
        /*0228*/ 	.short	0x0100
        /*022a*/ 	.byte	0x04
	.zero		1


	//   ....[19]....
        /*022c*/ 	.word	0x00000b90
        /*0230*/ 	.word	0x000000ff
        /*0234*/ 	.word	0x000000a8
        /*0238*/ 	.short	0x0100
        /*023a*/ 	.byte	0x04
	.zero		1


	//   ....[20]....
        /*023c*/ 	.word	0x00000ba0
        /*0240*/ 	.word	0x000000ff
        /*0244*/ 	.word	0x00000090
        /*0248*/ 	.short	0x0100
        /*024a*/ 	.byte	0x04
	.zero		1


	//   ....[21]....
        /*024c*/ 	.word	0x00000bb0
        /*0250*/ 	.word	0x000000ff
        /*0254*/ 	.word	0x000000b0
        /*0258*/ 	.short	0x0100
        /*025a*/ 	.byte	0x04
	.zero		1


	//   ....[22]....
        /*025c*/ 	.word	0x00000bc0
        /*0260*/ 	.word	0x000000ff
        /*0264*/ 	.word	0x00000098
        /*0268*/ 	.short	0x0100
        /*026a*/ 	.byte	0x04
	.zero		1


	//   ....[23]....
        /*026c*/ 	.word	0x00000bd0
        /*0270*/ 	.word	0x000000ff
        /*0274*/ 	.word	0x000000b8
        /*0278*/ 	.short	0x0100
        /*027a*/ 	.byte	0x04
	.zero		1


	//   ....[24]....
        /*027c*/ 	.word	0x00000cc0
        /*0280*/ 	.word	0x000000ff
        /*0284*/ 	.word	0x000000c0
        /*0288*/ 	.short	0x0100
        /*028a*/ 	.byte	0x04
	.zero		1


	//   ....[25]....
        /*028c*/ 	.word	0x00000cd0
        /*0290*/ 	.word	0x000000ff
        /*0294*/ 	.word	0x000000d0
        /*0298*/ 	.short	0x0100
        /*029a*/ 	.byte	0x04
	.zero		1


	//   ....[26]....
        /*029c*/ 	.word	0x00000ce0
        /*02a0*/ 	.word	0x000000ff
        /*02a4*/ 	.word	0x000000c8
        /*02a8*/ 	.short	0x0100
        /*02aa*/ 	.byte	0x04
	.zero		1


	//   ....[27]....
        /*02ac*/ 	.word	0x00000cf0
        /*02b0*/ 	.word	0x000000ff
        /*02b4*/ 	.word	0x000000d8
        /*02b8*/ 	.short	0x0100
        /*02ba*/ 	.byte	0x04
	.zero		1


	//   ....[28]....
        /*02bc*/ 	.word	0x00000df0
        /*02c0*/ 	.word	0x000000ff
        /*02c4*/ 	.word	0x000000e0
        /*02c8*/ 	.short	0x0100
        /*02ca*/ 	.byte	0x06
	.zero		1


	//   ....[29]....
        /*02cc*/ 	.word	0x00001990
        /*02d0*/ 	.word	0x00000000
        /*02d4*/ 	.word	0x000000d0
        /*02d8*/ 	.short	0x010a
        /*02da*/ 	.byte	0xff
	.zero		1


	//   ....[30]....
        /*02dc*/ 	.word	0x000019b0
        /*02e0*/ 	.word	0x00000000
        /*02e4*/ 	.word	0x000000c0
        /*02e8*/ 	.short	0x0101
        /*02ea*/ 	.byte	0xff
	.zero		1


	//   ....[31]....
        /*02ec*/ 	.word	0x00001a60
        /*02f0*/ 	.word	0x000000ff
        /*02f4*/ 	.word	0x00000018
        /*02f8*/ 	.short	0x010a
        /*02fa*/ 	.byte	0x04
	.zero		1


	//   ....[32]....
        /*02fc*/ 	.word	0x00001b30
        /*0300*/ 	.word	0x000000ff
        /*0304*/ 	.word	0x00000018
        /*0308*/ 	.short	0x010a
        /*030a*/ 	.byte	0x21
	.zero		1


	//   ....[33]....
        /*030c*/ 	.word	0x00001ce0
        /*0310*/ 	.word	0x000000ff
        /*0314*/ 	.word	0x00000018
        /*0318*/ 	.short	0x010a
        /*031a*/ 	.byte	0x05
	.zero		1


	//   ....[34]....
        /*031c*/ 	.word	0x00001df0
        /*0320*/ 	.word	0x000000ff
        /*0324*/ 	.word	0x00000058
        /*0328*/ 	.short	0x0101
        /*032a*/ 	.byte	0x0d
	.zero		1


	//   ....[35]....
        /*032c*/ 	.word	0x00001e10
        /*0330*/ 	.word	0x000000ff
        /*0334*/ 	.word	0x00000018
        /*0338*/ 	.short	0x010a
        /*033a*/ 	.byte	0x04
	.zero		1


	//   ....[36]....
        /*033c*/ 	.word	0x00001e90
        /*0340*/ 	.word	0x000000ff
        /*0344*/ 	.word	0x00000018
        /*0348*/ 	.short	0x010a
        /*034a*/ 	.byte	0x11
	.zero		1


	//   ....[37]....
        /*034c*/ 	.word	0x00002030
        /*0350*/ 	.word	0x000000ff
        /*0354*/ 	.word	0x00000018
        /*0358*/ 	.short	0x010a
        /*035a*/ 	.byte	0x05
	.zero		1


	//   ....[38]....
        /*035c*/ 	.word	0x00002170
        /*0360*/ 	.word	0x00000003
        /*0364*/ 	.word	0x00000060
        /*0368*/ 	.short	0x010a
        /*036a*/ 	.byte	0xff
	.zero		1


	//   ....[39]....
        /*036c*/ 	.word	0x000022c0
        /*0370*/ 	.word	0x00000000
        /*0374*/ 	.word	0x00000000
        /*0378*/ 	.short	0x0101
        /*037a*/ 	.byte	0xff
	.zero		1


	//   ....[40]....
        /*037c*/ 	.word	0x00002860
        /*0380*/ 	.word	0x000000ff
        /*0384*/ 	.word	0x00000000
        /*0388*/ 	.short	0x010a
        /*038a*/ 	.byte	0x04
	.zero		1


	//   ....[41]....
        /*038c*/ 	.word	0x000028f0
        /*0390*/ 	.word	0x000000ff
        /*0394*/ 	.word	0x00000000
        /*0398*/ 	.short	0x010a
        /*039a*/ 	.byte	0x05
	.zero		1


	//   ....[42]....
        /*039c*/ 	.word	0x00002990
        /*03a0*/ 	.word	0x00000000
        /*03a4*/ 	.word	0x00000000
        /*03a8*/ 	.short	0x010a
        /*03aa*/ 	.byte	0xff
	.zero		1


	//   ....[43]....
        /*03ac*/ 	.word	0x00002ab0
        /*03b0*/ 	.word	0x00000002
        /*03b4*/ 	.word	0x000000c0
        /*03b8*/ 	.short	0x010a
        /*03ba*/ 	.byte	0xff
	.zero		1


	//   ....[44]....
        /*03bc*/ 	.word	0x00002b10
        /*03c0*/ 	.word	0x00000004
        /*03c4*/ 	.word	0x00000000
        /*03c8*/ 	.short	0x0101
        /*03ca*/ 	.byte	0xff
	.zero		1


	//   ....[45]....
        /*03cc*/ 	.word	0x00002b30
        /*03d0*/ 	.word	0x000000ff
        /*03d4*/ 	.word	0x00000070
        /*03d8*/ 	.short	0x010a
        /*03da*/ 	.byte	0x04
	.zero		1


	//   ....[46]....
        /*03dc*/ 	.word	0x00002c50
        /*03e0*/ 	.word	0x00000002
        /*03e4*/ 	.word	0x00000060
        /*03e8*/ 	.short	0x010a
        /*03ea*/ 	.byte	0xff
	.zero		1


	//   ....[47]....
        /*03ec*/ 	.word	0x00002d60
        /*03f0*/ 	.word	0x00000002
        /*03f4*/ 	.word	0x00000000
        /*03f8*/ 	.short	0x0101
        /*03fa*/ 	.byte	0xff
	.zero		1


	//   ....[48]....
        /*03fc*/ 	.word	0x00002df0
        /*0400*/ 	.word	0x000000ff
        /*0404*/ 	.word	0x00000070
        /*0408*/ 	.short	0x0106
        /*040a*/ 	.byte	0x04
	.zero		1


	//   ....[49]....
        /*040c*/ 	.word	0x00002e10
        /*0410*/ 	.word	0x000000ff
        /*0414*/ 	.word	0x00000070
        /*0418*/ 	.short	0x010a
        /*041a*/ 	.byte	0x04
	.zero		1


	//   ....[50]....
        /*041c*/ 	.word	0x00002ea0
        /*0420*/ 	.word	0x000000ff
        /*0424*/ 	.word	0x00000070
        /*0428*/ 	.short	0x0106
        /*042a*/ 	.byte	0x07
	.zero		1


	//   ....[51]....
        /*042c*/ 	.word	0x00002ee0
        /*0430*/ 	.word	0x00000000
        /*0434*/ 	.word	0x00000070
        /*0438*/ 	.short	0x010a
        /*043a*/ 	.byte	0xff
	.zero		1


	//   ....[52]....
        /*043c*/ 	.word	0x00003120
        /*0440*/ 	.word	0x000000ff
        /*0444*/ 	.word	0x00000008
        /*0448*/ 	.short	0x010a
        /*044a*/ 	.byte	0x05
	.zero		1


	//   ....[53]....
        /*044c*/ 	.word	0x00003140
        /*0450*/ 	.word	0x000000ff
        /*0454*/ 	.word	0x00000008
        /*0458*/ 	.short	0x010a
        /*045a*/ 	.byte	0x05
	.zero		1


	//   ....[54]....
        /*045c*/ 	.word	0x000032d0
        /*0460*/ 	.word	0x000000ff
        /*0464*/ 	.word	0x00000008
        /*0468*/ 	.short	0x010a
        /*046a*/ 	.byte	0x05
	.zero		1


	//   ....[55]....
        /*046c*/ 	.word	0x000032f0
        /*0470*/ 	.word	0x000000ff
        /*0474*/ 	.word	0x00000008
        /*0478*/ 	.short	0x010a
        /*047a*/ 	.byte	0x05
	.zero		1


	//   ....[56]....
        /*047c*/ 	.word	0x000033b0
        /*0480*/ 	.word	0x000000ff
        /*0484*/ 	.word	0x00000000
        /*0488*/ 	.short	0x0101
        /*048a*/ 	.byte	0x04
	.zero		1


	//   ....[57]....
        /*048c*/ 	.word	0x000036b0
        /*0490*/ 	.word	0x00000000
        /*0494*/ 	.word	0x00000060
        /*0498*/ 	.short	0x010a
        /*049a*/ 	.byte	0xff
	.zero		1


	//   ....[58]....
        /*049c*/ 	.word	0x00003770
        /*04a0*/ 	.word	0x00000000
        /*04a4*/ 	.word	0x00000000
        /*04a8*/ 	.short	0x0101
        /*04aa*/ 	.byte	0xff
	.zero		1


	//   ....[59]....
        /*04ac*/ 	.word	0x00003830
        /*04b0*/ 	.word	0x000000ff
        /*04b4*/ 	.word	0x00000000
        /*04b8*/ 	.short	0x010a
        /*04ba*/ 	.byte	0x04
	.zero		1


	//   ....[60]....
        /*04bc*/ 	.word	0x00003840
        /*04c0*/ 	.word	0x000000ff
        /*04c4*/ 	.word	0x000000a0
        /*04c8*/ 	.short	0x010a
        /*04ca*/ 	.byte	0x17
	.zero		1


	//   ....[61]....
        /*04cc*/ 	.word	0x000038f0
        /*04d0*/ 	.word	0x000000ff
        /*04d4*/ 	.word	0x00000000
        /*04d8*/ 	.short	0x010a
        /*04da*/ 	.byte	0x05
	.zero		1


	//   ....[62]....
        /*04dc*/ 	.word	0x00003a30
        /*04e0*/ 	.word	0x000000ff
        /*04e4*/ 	.word	0x00000000
        /*04e8*/ 	.short	0x010a
        /*04ea*/ 	.byte	0x04
	.zero		1


	//   ....[63]....
        /*04ec*/ 	.word	0x00003c80
        /*04f0*/ 	.word	0x000000ff
        /*04f4*/ 	.word	0x00000000
        /*04f8*/ 	.short	0x010a
        /*04fa*/ 	.byte	0x04
	.zero		1


	//   ....[64]....
        /*04fc*/ 	.word	0x00003d10
        /*0500*/ 	.word	0x000000ff
        /*0504*/ 	.word	0x00000000
        /*0508*/ 	.short	0x010a
        /*050a*/ 	.byte	0x05
	.zero		1


	//   ....[65]....
        /*050c*/ 	.word	0x00003da0
        /*0510*/ 	.word	0x000000ff
        /*0514*/ 	.word	0x00000000
        /*0518*/ 	.short	0x010a
        /*051a*/ 	.byte	0x05
	.zero		1


	//   ....[66]....
        /*051c*/ 	.word	0x00003e40
        /*0520*/ 	.word	0x00000000
        /*0524*/ 	.word	0x00000000
        /*0528*/ 	.short	0x010a
        /*052a*/ 	.byte	0xff
	.zero		1


	//   ....[67]....
        /*052c*/ 	.word	0x00003e80
        /*0530*/ 	.word	0x00000000
        /*0534*/ 	.word	0x00000000
        /*0538*/ 	.short	0x010a
        /*053a*/ 	.byte	0xff
	.zero		1


	//   ....[68]....
        /*053c*/ 	.word	0x00003ef0
        /*0540*/ 	.word	0x000000ff
        /*0544*/ 	.word	0x00000000
        /*0548*/ 	.short	0x0101
        /*054a*/ 	.byte	0x04
	.zero		1


	//   ....[69]....
        /*054c*/ 	.word	0x00003f30
        /*0550*/ 	.word	0x000000ff
        /*0554*/ 	.word	0x000000e0
        /*0558*/ 	.short	0x010a
        /*055a*/ 	.byte	0x11
	.zero		1


	//   ....[70]....
        /*055c*/ 	.word	0x00003f80
        /*0560*/ 	.word	0x000000ff
        /*0564*/ 	.word	0x00000000
        /*0568*/ 	.short	0x0101
        /*056a*/ 	.byte	0x04
	.zero		1


	//   ....[71]....
        /*056c*/ 	.word	0x00004410
        /*0570*/ 	.word	0x0000000c
        /*0574*/ 	.word	0x00000060
        /*0578*/ 	.short	0x010a
        /*057a*/ 	.byte	0xff
	.zero		1


	//   ....[72]....
        /*057c*/ 	.word	0x00004580
        /*0580*/ 	.word	0x00000000
        /*0584*/ 	.word	0x00000000
        /*0588*/ 	.short	0x0101
        /*058a*/ 	.byte	0xff
	.zero		1


	//   ....[73]....
        /*058c*/ 	.word	0x00004a10
        /*0590*/ 	.word	0x000000ff
        /*0594*/ 	.word	0x00000058
        /*0598*/ 	.short	0x010a
        /*059a*/ 	.byte	0x15
	.zero		1


	//   ....[74]....
        /*059c*/ 	.word	0x00004b90
        /*05a0*/ 	.word	0x000000ff
        /*05a4*/ 	.word	0x00000040
        /*05a8*/ 	.short	0x010a
        /*05aa*/ 	.byte	0x15
	.zero		1


	//   ....[75]....
        /*05ac*/ 	.word	0x00004d00
        /*05b0*/ 	.word	0x000000ff
        /*05b4*/ 	.word	0x00000030
        /*05b8*/ 	.short	0x010b
        /*05ba*/ 	.byte	0x15
	.zero		1


	//   ....[76]....
        /*05bc*/ 	.word	0x00004d10
        /*05c0*/ 	.word	0x000000ff
        /*05c4*/ 	.word	0x00000000
        /*05c8*/ 	.short	0x0101
        /*05ca*/ 	.byte	0x22
	.zero		1


	//   ....[77]....
        /*05cc*/ 	.word	0x00004d20
        /*05d0*/ 	.word	0x000000ff
        /*05d4*/ 	.word	0x00000048
        /*05d8*/ 	.short	0x010a
        /*05da*/ 	.byte	0x15
	.zero		1


	//   ....[78]....
        /*05dc*/ 	.word	0x00004f00
        /*05e0*/ 	.word	0x000000ff
        /*05e4*/ 	.word	0x00000038
        /*05e8*/ 	.short	0x010b
        /*05ea*/ 	.byte	0x15
	.zero		1


	//   ....[79]....
        /*05ec*/ 	.word	0x00004f10
        /*05f0*/ 	.word	0x000000ff
        /*05f4*/ 	.word	0x00000000
        /*05f8*/ 	.short	0x0101
        /*05fa*/ 	.byte	0x21
	.zero		1


	//   ....[80]....
        /*05fc*/ 	.word	0x00004f40
        /*0600*/ 	.word	0x000000ff
        /*0604*/ 	.word	0x00000040
        /*0608*/ 	.short	0x010a
        /*060a*/ 	.byte	0x15
	.zero		1


	//   ....[81]....
        /*060c*/ 	.word	0x00004f80
        /*0610*/ 	.word	0x00000000
        /*0614*/ 	.word	0x00000048
        /*0618*/ 	.short	0x010a
        /*061a*/ 	.byte	0xff
	.zero		1


	//   ....[82]....
        /*061c*/ 	.word	0x00005290
        /*0620*/ 	.word	0x00000003
        /*0624*/ 	.word	0x00000060
        /*0628*/ 	.short	0x010a
        /*062a*/ 	.byte	0xff
	.zero		1


	//   ....[83]....
        /*062c*/ 	.word	0x00005410
        /*0630*/ 	.word	0x00000000
        /*0634*/ 	.word	0x00000000
        /*0638*/ 	.short	0x0101
        /*063a*/ 	.byte	0xff
	.zero		1


	//   ....[84]....
        /*063c*/ 	.word	0x00005f60
        /*0640*/ 	.word	0x00000003
        /*0644*/ 	.word	0x00000030
        /*0648*/ 	.short	0x010a
        /*064a*/ 	.byte	0xff
	.zero		1


	//   ....[85]....
        /*064c*/ 	.word	0x00005fa0
        /*0650*/ 	.word	0x000000a1
        /*0654*/ 	.word	0x00000080
        /*0658*/ 	.short	0x010a
        /*065a*/ 	.byte	0xff
	.zero		1


	//   ....[86]....
        /*065c*/ 	.word	0x000060e0
        /*0660*/ 	.word	0x00000003
        /*0664*/ 	.word	0x00000030
        /*0668*/ 	.short	0x010a
        /*066a*/ 	.byte	0xff
	.zero		1


	//   ....[87]....
        /*066c*/ 	.word	0x00006210
        /*0670*/ 	.word	0x00000000
        /*0674*/ 	.word	0x00000000
        /*0678*/ 	.short	0x0101
        /*067a*/ 	.byte	0xff
	.zero		1


	//   ....[88]....
        /*067c*/ 	.word	0x00006290
        /*0680*/ 	.word	0x000000a1
        /*0684*/ 	.word	0x00000080
        /*0688*/ 	.short	0x010a
        /*068a*/ 	.byte	0xff
	.zero		1


	//   ....[89]....
        /*068c*/ 	.word	0x00007640
        /*0690*/ 	.word	0x000000c5
        /*0694*/ 	.word	0x00000030
        /*0698*/ 	.short	0x010a
        /*069a*/ 	.byte	0xff
	.zero		1


	//   ....[90]....
        /*069c*/ 	.word	0x00007720
        /*06a0*/ 	.word	0x000000c5
        /*06a4*/ 	.word	0x00000030
        /*06a8*/ 	.short	0x010a
        /*06aa*/ 	.byte	0xff
	.zero		1


	//   ....[91]....
        /*06ac*/ 	.word	0x00007850
        /*06b0*/ 	.word	0x00000000
        /*06b4*/ 	.word	0x00000000
        /*06b8*/ 	.short	0x0101
        /*06ba*/ 	.byte	0xff
	.zero		1


	//   ....[92]....
        /*06bc*/ 	.word	0x00007c80
        /*06c0*/ 	.word	0x000000a1
        /*06c4*/ 	.word	0x00000000
        /*06c8*/ 	.short	0x0101
        /*06ca*/ 	.byte	0xff
	.zero		1


	//   ....[93]....
        /*06cc*/ 	.word	0x00008ce0
        /*06d0*/ 	.word	0x00000000
        /*06d4*/ 	.word	0x000000d0
        /*06d8*/ 	.short	0x010a
        /*06da*/ 	.byte	0xff
	.zero		1


	//   ....[94]....
        /*06dc*/ 	.word	0x00008d40
        /*06e0*/ 	.word	0x00000000
        /*06e4*/ 	.word	0x00000018
        /*06e8*/ 	.short	0x010a
        /*06ea*/ 	.byte	0xff
	.zero		1


	//   ....[95]....
        /*06ec*/ 	.word	0x00008da0
        /*06f0*/ 	.word	0x00000000
        /*06f4*/ 	.word	0x00000018
        /*06f8*/ 	.short	0x010a
        /*06fa*/ 	.byte	0xff
	.zero		1


	//   ....[96]....
        /*06fc*/ 	.word	0x00008df0
        /*0700*/ 	.word	0x00000003
        /*0704*/ 	.word	0x00000060
        /*0708*/ 	.short	0x010a
        /*070a*/ 	.byte	0xff
	.zero		1


	//   ....[97]....
        /*070c*/ 	.word	0x00008e50
        /*0710*/ 	.word	0x00000000
        /*0714*/ 	.word	0x00000000
        /*0718*/ 	.short	0x010a
        /*071a*/ 	.byte	0xff
	.zero		1


	//   ....[98]....
        /*071c*/ 	.word	0x00008eb0
        /*0720*/ 	.word	0x00000000
        /*0724*/ 	.word	0x00000000
        /*0728*/ 	.short	0x010a
        /*072a*/ 	.byte	0xff
	.zero		1


	//   ....[99]....
        /*072c*/ 	.word	0x00008f00
        /*0730*/ 	.word	0x00000002
        /*0734*/ 	.word	0x000000c0
        /*0738*/ 	.short	0x010a
        /*073a*/ 	.byte	0xff
	.zero		1


	//   ....[100]....
        /*073c*/ 	.word	0x00008f60
        /*0740*/ 	.word	0x00000002
        /*0744*/ 	.word	0x00000070
        /*0748*/ 	.short	0x010a
        /*074a*/ 	.byte	0xff
	.zero		1


	//   ....[101]....
        /*074c*/ 	.word	0x00008fb0
        /*0750*/ 	.word	0x00000002
        /*0754*/ 	.word	0x00000060
        /*0758*/ 	.short	0x010a
        /*075a*/ 	.byte	0xff
	.zero		1


	//   ....[102]....
        /*075c*/ 	.word	0x00009010
        /*0760*/ 	.word	0x00000000
        /*0764*/ 	.word	0x00000070
        /*0768*/ 	.short	0x010a
        /*076a*/ 	.byte	0xff
	.zero		1


	//   ....[103]....
        /*076c*/ 	.word	0x00009070
        /*0770*/ 	.word	0x00000000
        /*0774*/ 	.word	0x00000008
        /*0778*/ 	.short	0x010a
        /*077a*/ 	.byte	0xff
	.zero		1


	//   ....[104]....
        /*077c*/ 	.word	0x00009160
        /*0780*/ 	.word	0x00000000
        /*0784*/ 	.word	0x00000008
        /*0788*/ 	.short	0x010a
        /*078a*/ 	.byte	0xff
	.zero		1


	//   ....[105]....
        /*078c*/ 	.word	0x000091b0
        /*0790*/ 	.word	0x00000000
        /*0794*/ 	.word	0x00000060
        /*0798*/ 	.short	0x010a
        /*079a*/ 	.byte	0xff
	.zero		1


	//   ....[106]....
        /*079c*/ 	.word	0x00009210
        /*07a0*/ 	.word	0x00000000
        /*07a4*/ 	.word	0x000000a0
        /*07a8*/ 	.short	0x010a
        /*07aa*/ 	.byte	0xff
	.zero		1


	//   ....[107]....
        /*07ac*/ 	.word	0x00009270
        /*07b0*/ 	.word	0x00000000
        /*07b4*/ 	.word	0x00000000
        /*07b8*/ 	.short	0x010a
        /*07ba*/ 	.byte	0xff
	.zero		1


	//   ....[108]....
        /*07bc*/ 	.word	0x000092d0
        /*07c0*/ 	.word	0x00000000
        /*07c4*/ 	.word	0x00000000
        /*07c8*/ 	.short	0x010a
        /*07ca*/ 	.byte	0xff
	.zero		1


	//   ....[109]....
        /*07cc*/ 	.word	0x00009330
        /*07d0*/ 	.word	0x00000000
        /*07d4*/ 	.word	0x00000000
        /*07d8*/ 	.short	0x010a
        /*07da*/ 	.byte	0xff
	.zero		1


	//   ....[110]....
        /*07dc*/ 	.word	0x00009390
        /*07e0*/ 	.word	0x00000000
        /*07e4*/ 	.word	0x00000000
        /*07e8*/ 	.short	0x010a
        /*07ea*/ 	.byte	0xff
	.zero		1


	//   ....[111]....
        /*07ec*/ 	.word	0x000093f0
        /*07f0*/ 	.word	0x00000000
        /*07f4*/ 	.word	0x000000e0
        /*07f8*/ 	.short	0x010a
        /*07fa*/ 	.byte	0xff
	.zero		1


	//   ....[112]....
        /*07fc*/ 	.word	0x00009440
        /*0800*/ 	.word	0x0000000c
        /*0804*/ 	.word	0x00000060
        /*0808*/ 	.short	0x010a
        /*080a*/ 	.byte	0xff
	.zero		1


	//   ....[113]....
        /*080c*/ 	.word	0x000094a0
        /*0810*/ 	.word	0x00000000
        /*0814*/ 	.word	0x00000058
        /*0818*/ 	.short	0x010a
        /*081a*/ 	.byte	0xff
	.zero		1


	//   ....[114]....
        /*081c*/ 	.word	0x00009500
        /*0820*/ 	.word	0x00000000
        /*0824*/ 	.word	0x00000040
        /*0828*/ 	.short	0x010a
        /*082a*/ 	.byte	0xff
	.zero		1


	//   ....[115]....
        /*082c*/ 	.word	0x00009560
        /*0830*/ 	.word	0x00000000
        /*0834*/ 	.word	0x00000048
        /*0838*/ 	.short	0x010a
        /*083a*/ 	.byte	0xff
	.zero		1


	//   ....[116]....
        /*083c*/ 	.word	0x000095c0
        /*0840*/ 	.word	0x00000000
        /*0844*/ 	.word	0x00000040
        /*0848*/ 	.short	0x010a
        /*084a*/ 	.byte	0xff
	.zero		1


	//   ....[117]....
        /*084c*/ 	.word	0x00009610
        /*0850*/ 	.word	0x00000003
        /*0854*/ 	.word	0x00000060
        /*0858*/ 	.short	0x010a
        /*085a*/ 	.byte	0xff
	.zero		1


	//   ....[118]....
        /*085c*/ 	.word	0x00009660
        /*0860*/ 	.word	0x00000003
        /*0864*/ 	.word	0x00000030
        /*0868*/ 	.short	0x010a
        /*086a*/ 	.byte	0xff
	.zero		1


	//   ....[119]....
        /*086c*/ 	.word	0x000096b0
        /*0870*/ 	.word	0x000000a1
        /*0874*/ 	.word	0x00000080
        /*0878*/ 	.short	0x010a
        /*087a*/ 	.byte	0xff
	.zero		1


	//   ....[120]....
        /*087c*/ 	.word	0x00009700
        /*0880*/ 	.word	0x000000c5
        /*0884*/ 	.word	0x00000030
        /*0888*/ 	.short	0x010a
        /*088a*/ 	.byte	0xff
	.zero		1


	//----- nvinfo : EIATTR_NUM_MBARRIERS
	.align		4
.L_47:
        /*088c*/ 	.byte	0x03, 0x38
        /*088e*/ 	.short	0x001d


	//----- nvinfo : EIATTR_EXIT_INSTR_OFFSETS
	.align		4
        /*0890*/ 	.byte	0x04, 0x1c
        /*0892*/ 	.short	(.L_49 - .L_48)


	//   ....[0]....
.L_48:
        /*0894*/ 	.word	0x000029c0


	//   ....[1]....
        /*0898*/ 	.word	0x00002eb0


	//   ....[2]....
        /*089c*/ 	.word	0x00002f10


	//   ....[3]....
        /*08a0*/ 	.word	0x000041b0


	//   ....[4]....
        /*08a4*/ 	.word	0x00004fb0


	//   ....[5]....
        /*08a8*/ 	.word	0x00004ff0


	//   ....[6]....
        /*08ac*/ 	.word	0x00008cd0


	//----- nvinfo : EIATTR_MAX_THREADS
	.align		4
.L_49:
        /*08b0*/ 	.byte	0x04, 0x05
        /*08b2*/ 	.short	(.L_51 - .L_50)
.L_50:
        /*08b4*/ 	.word	0x00000100
        /*08b8*/ 	.word	0x00000001
        /*08bc*/ 	.word	0x00000001


	//----- nvinfo : EIATTR_CRS_STACK_SIZE
	.align		4
.L_51:
        /*08c0*/ 	.byte	0x04, 0x1e
        /*08c2*/ 	.short	(.L_53 - .L_52)
.L_52:
        /*08c4*/ 	.word	0x00000000


	//----- nvinfo : EIATTR_CBANK_PARAM_SIZE
	.align		4
.L_53:
        /*08c8*/ 	.byte	0x03, 0x19
        /*08ca*/ 	.short	0x0800


	//----- nvinfo : EIATTR_PARAM_CBANK
	.align		4
        /*08cc*/ 	.byte	0x04, 0x0a
        /*08ce*/ 	.short	(.L_55 - .L_54)
	.align		4
.L_54:
        /*08d0*/ 	.word	index@(.nv.constant0._ZN7cutlass13device_kernelINS_4gemm6kernel13GemmUniversalIN4cute5tupleIJiiiiEEENS1_10collective13CollectiveMmaINS1_35MainloopSm100TmaUmmaWarpSpecializedILi3ELi2ELi4ENS5_IJNS4_1CILi2EEESB_NSA_ILi1EEEEEEEENS5_IJNSA_ILi256EEENSA_ILi128EEENSA_ILi64EEEEEENS_12float_e4m3_tENS5_IJlSC_lEEESJ_SK_NS4_8TiledMMAINS4_8MMA_AtomIJNS4_10MMA_TraitsINS4_25SM100_MMA_F8F6F4_2x1SM_SSEJSJ_SJ_fSF_SG_NS4_17integral_constantINS4_4UMMA5MajorELSR_0EEESS_NSP_INSQ_7ScaleInELST_0EEESU_EEEEEENS4_6LayoutINS5_IJSC_SC_SC_EEENS5_IJNSA_ILi0EEESZ_SZ_EEEEENS5_IJNS4_10UnderscoreES12_S12_EEEEENS4_28SM100_TMA_2SM_LOAD_MULTICASTENS4_14ComposedLayoutINS4_7SwizzleILi2ELi4ELi3EEENS4_18smem_ptr_flag_bitsILi8EEENSX_INS5_IJNSA_ILi8EEESH_EEENS5_IJSH_SC_EEEEEEEvNS4_8identityENS4_18SM100_TMA_2SM_LOADES1F_vS1G_EENS_8epilogue10collective18CollectiveEpilogueINS1J_23Sm100TmaWarpSpecializedILi2ELi2ELi64ELb0ELb0EEEJNS5_IJSG_SG_SH_EEENS5_IJNSX_ISG_SC_EENSX_ISH_SC_EEEEESJ_SK_SJ_SK_NS1J_6fusion15FusionCallbacksIS1N_NS1S_17LinearCombinationISJ_fSJ_fLNS_15FloatRoundStyleE2EEES1O_S1R_JEEENS4_5SM1004TMEM4LOAD26SM100_TMEM_LOAD_32dp32b64xENS4_13SM90_TMA_LOADES1F_NS4_39AutoVectorizingCopyWithAssumedAlignmentILi128EEENS4_14SM90_TMA_STOREES1F_S24_S24_EEEvvEEEEvNT_6ParamsE)
        /*08d4*/ 	.short	0x0380
        /*08d6*/ 	.short	0x0800


	//----- nvinfo : EIATTR_SW_WAR
	.align		4
.L_55:
        /*08d8*/ 	.byte	0x04, 0x36
        /*08da*/ 	.short	(.L_57 - .L_56)
.L_56:
        /*08dc*/ 	.word	0x00000008
.L_57:


//--------------------- .nv.callgraph             --------------------------
	.section	.nv.callgraph,"",@"SHT_CUDA_CALLGRAPH"
	.align	4
	.sectionentsize	8
	.align		4
        /*0000*/ 	.word	0x00000000
	.align		4
        /*0004*/ 	.word	0xffffffff
	.align		4
        /*0008*/ 	.word	index@(_ZN7cutlass13device_kernelINS_4gemm6kernel13GemmUniversalIN4cute5tupleIJiiiiEEENS1_10collective13CollectiveMmaINS1_35MainloopSm100TmaUmmaWarpSpecializedILi3ELi2ELi4ENS5_IJNS4_1CILi2EEESB_NSA_ILi1EEEEEEEENS5_IJNSA_ILi256EEENSA_ILi128EEENSA_ILi64EEEEEENS_12float_e4m3_tENS5_IJlSC_lEEESJ_SK_NS4_8TiledMMAINS4_8MMA_AtomIJNS4_10MMA_TraitsINS4_25SM100_MMA_F8F6F4_2x1SM_SSEJSJ_SJ_fSF_SG_NS4_17integral_constantINS4_4UMMA5MajorELSR_0EEESS_NSP_INSQ_7ScaleInELST_0EEESU_EEEEEENS4_6LayoutINS5_IJSC_SC_SC_EEENS5_IJNSA_ILi0EEESZ_SZ_EEEEENS5_IJNS4_10UnderscoreES12_S12_EEEEENS4_28SM100_TMA_2SM_LOAD_MULTICASTENS4_14ComposedLayoutINS4_7SwizzleILi2ELi4ELi3EEENS4_18smem_ptr_flag_bitsILi8EEENSX_INS5_IJNSA_ILi8EEESH_EEENS5_IJSH_SC_EEEEEEEvNS4_8identityENS4_18SM100_TMA_2SM_LOADES1F_vS1G_EENS_8epilogue10collective18CollectiveEpilogueINS1J_23Sm100TmaWarpSpecializedILi2ELi2ELi64ELb0ELb0EEEJNS5_IJSG_SG_SH_EEENS5_IJNSX_ISG_SC_EENSX_ISH_SC_EEEEESJ_SK_SJ_SK_NS1J_6fusion15FusionCallbacksIS1N_NS1S_17LinearCombinationISJ_fSJ_fLNS_15FloatRoundStyleE2EEES1O_S1R_JEEENS4_5SM1004TMEM4LOAD26SM100_TMEM_LOAD_32dp32b64xENS4_13SM90_TMA_LOADES1F_NS4_39AutoVectorizingCopyWithAssumedAlignmentILi128EEENS4_14SM90_TMA_STOREES1F_S24_S24_EEEvvEEEEvNT_6ParamsE)
	.align		4
        /*000c*/ 	.word	index@(__assertfail)
	.align		4
        /*0010*/ 	.word	0x00000000
	.align		4
        /*0014*/ 	.word	0xfffffffe
	.align		4
        /*0018*/ 	.word	0x00000000
	.align		4
        /*001c*/ 	.word	0xfffffffd
	.align		4
        /*0020*/ 	.word	0x00000000
	.align		4
        /*0024*/ 	.word	0xfffffffc


//--------------------- .nv.constant4             --------------------------
	.section	.nv.constant4,"a",@progbits
	.align	8
	.align		8
.nv.constant4:
        /*0000*/ 	.dword	__assertfail
	.align		8
        /*0008*/ 	.dword	__unnamed_1
	.align		8
        /*0010*/ 	.dword	__unnamed_2
	.align		8
        /*0018*/ 	.dword	_ZN39_INTERNAL_59dcd998_4_k_cu_5ad58cd1_81914cuda3std3__45__cpo5beginE
	.align		8
        /*0020*/ 	.dword	_ZN39_INTERNAL_59dcd998_4_k_cu_5ad58cd1_81914cuda3std3__45__cpo3endE
	.align		8
        /*0028*/ 	.dword	_ZN39_INTERNAL_59dcd998_4_k_cu_5ad58cd1_81914cuda3std3__45__cpo6cbeginE
	.align		8
        /*0030*/ 	.dword	_ZN39_INTERNAL_59dcd998_4_k_cu_5ad58cd1_81914cuda3std3__45__cpo4cendE
	.align		8
        /*0038*/ 	.dword	_ZN39_INTERNAL_59dcd998_4_k_cu_5ad58cd1_81914cuda3std3__441_GLOBAL__N__59dcd998_4_k_cu_5ad58cd1_81916ignoreE
	.align		8
        /*0040*/ 	.dword	_ZN39_INTERNAL_59dcd998_4_k_cu_5ad58cd1_81914cuda3std3__419piecewise_constructE
	.align		8
        /*0048*/ 	.dword	_ZN39_INTERNAL_59dcd998_4_k_cu_5ad58cd1_81914cuda3std3__48in_placeE
	.align		8
        /*0050*/ 	.dword	_ZN39_INTERNAL_59dcd998_4_k_cu_5ad58cd1_81914cuda3std6ranges3__45__cpo4swapE
	.align		8
        /*0058*/ 	.dword	_ZN39_INTERNAL_59dcd998_4_k_cu_5ad58cd1_81914cuda3std6ranges3__45__cpo9iter_moveE
	.align		8
        /*0060*/ 	.dword	_ZN39_INTERNAL_59dcd998_4_k_cu_5ad58cd1_81914cute7productE
	.align		8
        /*0068*/ 	.dword	_ZN39_INTERNAL_59dcd998_4_k_cu_5ad58cd1_81914cute1_E
	.align		8
        /*0070*/ 	.dword	$str$25
	.align		8
        /*0078*/ 	.dword	$str$26
	.align		8
        /*0080*/ 	.dword	$str$27
	.align		8
        /*0088*/ 	.dword	$str$28


//--------------------- .text._ZN7cutlass13device_kernelINS_4gemm6kernel13GemmUniversalIN4cute5tupleIJiiiiEEENS1_10collective13CollectiveMmaINS1_35MainloopSm100TmaUmmaWarpSpecializedILi3ELi2ELi4ENS5_IJNS4_1CILi2EEESB_NSA_ILi1EEEEEEEENS5_IJNSA_ILi256EEENSA_ILi128EEENSA_ILi64EEEEEENS_12float_e4m3_tENS5_IJlSC_lEEESJ_SK_NS4_8TiledMMAINS4_8MMA_AtomIJNS4_10MMA_TraitsINS4_25SM100_MMA_F8F6F4_2x1SM_SSEJSJ_SJ_fSF_SG_NS4_17integral_constantINS4_4UMMA5MajorELSR_0EEESS_NSP_INSQ_7ScaleInELST_0EEESU_EEEEEENS4_6LayoutINS5_IJSC_SC_SC_EEENS5_IJNSA_ILi0EEESZ_SZ_EEEEENS5_IJNS4_10UnderscoreES12_S12_EEEEENS4_28SM100_TMA_2SM_LOAD_MULTICASTENS4_14ComposedLayoutINS4_7SwizzleILi2ELi4ELi3EEENS4_18smem_ptr_flag_bitsILi8EEENSX_INS5_IJNSA_ILi8EEESH_EEENS5_IJSH_SC_EEEEEEEvNS4_8identityENS4_18SM100_TMA_2SM_LOADES1F_vS1G_EENS_8epilogue10collective18CollectiveEpilogueINS1J_23Sm100TmaWarpSpecializedILi2ELi2ELi64ELb0ELb0EEEJNS5_IJSG_SG_SH_EEENS5_IJNSX_ISG_SC_EENSX_ISH_SC_EEEEESJ_SK_SJ_SK_NS1J_6fusion15FusionCallbacksIS1N_NS1S_17LinearCombinationISJ_fSJ_fLNS_15FloatRoundStyleE2EEES1O_S1R_JEEENS4_5SM1004TMEM4LOAD26SM100_TMEM_LOAD_32dp32b64xENS4_13SM90_TMA_LOADES1F_NS4_39AutoVectorizingCopyWithAssumedAlignmentILi128EEENS4_14SM90_TMA_STOREES1F_S24_S24_EEEvvEEEEvNT_6ParamsE --------------------------
	.section	.text._ZN7cutlass13device_kernelINS_4gemm6kernel13GemmUniversalIN4cute5tupleIJiiiiEEENS1_10collective13CollectiveMmaINS1_35MainloopSm100TmaUmmaWarpSpecializedILi3ELi2ELi4ENS5_IJNS4_1CILi2EEESB_NSA_ILi1EEEEEEEENS5_IJNSA_ILi256EEENSA_ILi128EEENSA_ILi64EEEEEENS_12float_e4m3_tENS5_IJlSC_lEEESJ_SK_NS4_8TiledMMAINS4_8MMA_AtomIJNS4_10MMA_TraitsINS4_25SM100_MMA_F8F6F4_2x1SM_SSEJSJ_SJ_fSF_SG_NS4_17integral_constantINS4_4UMMA5MajorELSR_0EEESS_NSP_INSQ_7ScaleInELST_0EEESU_EEEEEENS4_6LayoutINS5_IJSC_SC_SC_EEENS5_IJNSA_ILi0EEESZ_SZ_EEEEENS5_IJNS4_10UnderscoreES12_S12_EEEEENS4_28SM100_TMA_2SM_LOAD_MULTICASTENS4_14ComposedLayoutINS4_7SwizzleILi2ELi4ELi3EEENS4_18smem_ptr_flag_bitsILi8EEENSX_INS5_IJNSA_ILi8EEESH_EEENS5_IJSH_SC_EEEEEEEvNS4_8identityENS4_18SM100_TMA_2SM_LOADES1F_vS1G_EENS_8epilogue10collective18CollectiveEpilogueINS1J_23Sm100TmaWarpSpecializedILi2ELi2ELi64ELb0ELb0EEEJNS5_IJSG_SG_SH_EEENS5_IJNSX_ISG_SC_EENSX_ISH_SC_EEEEESJ_SK_SJ_SK_NS1J_6fusion15FusionCallbacksIS1N_NS1S_17LinearCombinationISJ_fSJ_fLNS_15FloatRoundStyleE2EEES1O_S1R_JEEENS4_5SM1004TMEM4LOAD26SM100_TMEM_LOAD_32dp32b64xENS4_13SM90_TMA_LOADES1F_NS4_39AutoVectorizingCopyWithAssumedAlignmentILi128EEENS4_14SM90_TMA_STOREES1F_S24_S24_EEEvvEEEEvNT_6ParamsE,"ax",@progbits
	.align	128
.text._ZN7cutlass13device_kernelINS_4gemm6kernel13GemmUniversalIN4cute5tupleIJiiiiEEENS1_10collective13CollectiveMmaINS1_35MainloopSm100TmaUmmaWarpSpecializedILi3ELi2ELi4ENS5_IJNS4_1CILi2EEESB_NSA_ILi1EEEEEEEENS5_IJNSA_ILi256EEENSA_ILi128EEENSA_ILi64EEEEEENS_12float_e4m3_tENS5_IJlSC_lEEESJ_SK_NS4_8TiledMMAINS4_8MMA_AtomIJNS4_10MMA_TraitsINS4_25SM100_MMA_F8F6F4_2x1SM_SSEJSJ_SJ_fSF_SG_NS4_17integral_constantINS4_4UMMA5MajorELSR_0EEESS_NSP_INSQ_7ScaleInELST_0EEESU_EEEEEENS4_6LayoutINS5_IJSC_SC_SC_EEENS5_IJNSA_ILi0EEESZ_SZ_EEEEENS5_IJNS4_10UnderscoreES12_S12_EEEEENS4_28SM100_TMA_2SM_LOAD_MULTICASTENS4_14ComposedLayoutINS4_7SwizzleILi2ELi4ELi3EEENS4_18smem_ptr_flag_bitsILi8EEENSX_INS5_IJNSA_ILi8EEESH_EEENS5_IJSH_SC_EEEEEEEvNS4_8identityENS4_18SM100_TMA_2SM_LOADES1F_vS1G_EENS_8epilogue10collective18CollectiveEpilogueINS1J_23Sm100TmaWarpSpecializedILi2ELi2ELi64ELb0ELb0EEEJNS5_IJSG_SG_SH_EEENS5_IJNSX_ISG_SC_EENSX_ISH_SC_EEEEESJ_SK_SJ_SK_NS1J_6fusion15FusionCallbacksIS1N_NS1S_17LinearCombinationISJ_fSJ_fLNS_15FloatRoundStyleE2EEES1O_S1R_JEEENS4_5SM1004TMEM4LOAD26SM100_TMEM_LOAD_32dp32b64xENS4_13SM90_TMA_LOADES1F_NS4_39AutoVectorizingCopyWithAssumedAlignmentILi128EEENS4_14SM90_TMA_STOREES1F_S24_S24_EEEvvEEEEvNT_6ParamsE:
        .type           _ZN7cutlass13device_kernelINS_4gemm6kernel13GemmUniversalIN4cute5tupleIJiiiiEEENS1_10collective13CollectiveMmaINS1_35MainloopSm100TmaUmmaWarpSpecializedILi3ELi2ELi4ENS5_IJNS4_1CILi2EEESB_NSA_ILi1EEEEEEEENS5_IJNSA_ILi256EEENSA_ILi128EEENSA_ILi64EEEEEENS_12float_e4m3_tENS5_IJlSC_lEEESJ_SK_NS4_8TiledMMAINS4_8MMA_AtomIJNS4_10MMA_TraitsINS4_25SM100_MMA_F8F6F4_2x1SM_SSEJSJ_SJ_fSF_SG_NS4_17integral_constantINS4_4UMMA5MajorELSR_0EEESS_NSP_INSQ_7ScaleInELST_0EEESU_EEEEEENS4_6LayoutINS5_IJSC_SC_SC_EEENS5_IJNSA_ILi0EEESZ_SZ_EEEEENS5_IJNS4_10UnderscoreES12_S12_EEEEENS4_28SM100_TMA_2SM_LOAD_MULTICASTENS4_14ComposedLayoutINS4_7SwizzleILi2ELi4ELi3EEENS4_18smem_ptr_flag_bitsILi8EEENSX_INS5_IJNSA_ILi8EEESH_EEENS5_IJSH_SC_EEEEEEEvNS4_8identityENS4_18SM100_TMA_2SM_LOADES1F_vS1G_EENS_8epilogue10collective18CollectiveEpilogueINS1J_23Sm100TmaWarpSpecializedILi2ELi2ELi64ELb0ELb0EEEJNS5_IJSG_SG_SH_EEENS5_IJNSX_ISG_SC_EENSX_ISH_SC_EEEEESJ_SK_SJ_SK_NS1J_6fusion15FusionCallbacksIS1N_NS1S_17LinearCombinationISJ_fSJ_fLNS_15FloatRoundStyleE2EEES1O_S1R_JEEENS4_5SM1004TMEM4LOAD26SM100_TMEM_LOAD_32dp32b64xENS4_13SM90_TMA_LOADES1F_NS4_39AutoVectorizingCopyWithAssumedAlignmentILi128EEENS4_14SM90_TMA_STOREES1F_S24_S24_EEEvvEEEEvNT_6ParamsE,@function
        .size           _ZN7cutlass13device_kernelINS_4gemm6kernel13GemmUniversalIN4cute5tupleIJiiiiEEENS1_10collective13CollectiveMmaINS1_35MainloopSm100TmaUmmaWarpSpecializedILi3ELi2ELi4ENS5_IJNS4_1CILi2EEESB_NSA_ILi1EEEEEEEENS5_IJNSA_ILi256EEENSA_ILi128EEENSA_ILi64EEEEEENS_12float_e4m3_tENS5_IJlSC_lEEESJ_SK_NS4_8TiledMMAINS4_8MMA_AtomIJNS4_10MMA_TraitsINS4_25SM100_MMA_F8F6F4_2x1SM_SSEJSJ_SJ_fSF_SG_NS4_17integral_constantINS4_4UMMA5MajorELSR_0EEESS_NSP_INSQ_7ScaleInELST_0EEESU_EEEEEENS4_6LayoutINS5_IJSC_SC_SC_EEENS5_IJNSA_ILi0EEESZ_SZ_EEEEENS5_IJNS4_10UnderscoreES12_S12_EEEEENS4_28SM100_TMA_2SM_LOAD_MULTICASTENS4_14ComposedLayoutINS4_7SwizzleILi2ELi4ELi3EEENS4_18smem_ptr_flag_bitsILi8EEENSX_INS5_IJNSA_ILi8EEESH_EEENS5_IJSH_SC_EEEEEEEvNS4_8identityENS4_18SM100_TMA_2SM_LOADES1F_vS1G_EENS_8epilogue10collective18CollectiveEpilogueINS1J_23Sm100TmaWarpSpecializedILi2ELi2ELi64ELb0ELb0EEEJNS5_IJSG_SG_SH_EEENS5_IJNSX_ISG_SC_EENSX_ISH_SC_EEEEESJ_SK_SJ_SK_NS1J_6fusion15FusionCallbacksIS1N_NS1S_17LinearCombinationISJ_fSJ_fLNS_15FloatRoundStyleE2EEES1O_S1R_JEEENS4_5SM1004TMEM4LOAD26SM100_TMEM_LOAD_32dp32b64xENS4_13SM90_TMA_LOADES1F_NS4_39AutoVectorizingCopyWithAssumedAlignmentILi128EEENS4_14SM90_TMA_STOREES1F_S24_S24_EEEvvEEEEvNT_6ParamsE,(.L_x_161 - _ZN7cutlass13device_kernelINS_4gemm6kernel13GemmUniversalIN4cute5tupleIJiiiiEEENS1_10collective13CollectiveMmaINS1_35MainloopSm100TmaUmmaWarpSpecializedILi3ELi2ELi4ENS5_IJNS4_1CILi2EEESB_NSA_ILi1EEEEEEEENS5_IJNSA_ILi256EEENSA_ILi128EEENSA_ILi64EEEEEENS_12float_e4m3_tENS5_IJlSC_lEEESJ_SK_NS4_8TiledMMAINS4_8MMA_AtomIJNS4_10MMA_TraitsINS4_25SM100_MMA_F8F6F4_2x1SM_SSEJSJ_SJ_fSF_SG_NS4_17integral_constantINS4_4UMMA5MajorELSR_0EEESS_NSP_INSQ_7ScaleInELST_0EEESU_EEEEEENS4_6LayoutINS5_IJSC_SC_SC_EEENS5_IJNSA_ILi0EEESZ_SZ_EEEEENS5_IJNS4_10UnderscoreES12_S12_EEEEENS4_28SM100_TMA_2SM_LOAD_MULTICASTENS4_14ComposedLayoutINS4_7SwizzleILi2ELi4ELi3EEENS4_18smem_ptr_flag_bitsILi8EEENSX_INS5_IJNSA_ILi8EEESH_EEENS5_IJSH_SC_EEEEEEEvNS4_8identityENS4_18SM100_TMA_2SM_LOADES1F_vS1G_EENS_8epilogue10collective18CollectiveEpilogueINS1J_23Sm100TmaWarpSpecializedILi2ELi2ELi64ELb0ELb0EEEJNS5_IJSG_SG_SH_EEENS5_IJNSX_ISG_SC_EENSX_ISH_SC_EEEEESJ_SK_SJ_SK_NS1J_6fusion15FusionCallbacksIS1N_NS1S_17LinearCombinationISJ_fSJ_fLNS_15FloatRoundStyleE2EEES1O_S1R_JEEENS4_5SM1004TMEM4LOAD26SM100_TMEM_LOAD_32dp32b64xENS4_13SM90_TMA_LOADES1F_NS4_39AutoVectorizingCopyWithAssumedAlignmentILi128EEENS4_14SM90_TMA_STOREES1F_S24_S24_EEEvvEEEEvNT_6ParamsE)
        .other          _ZN7cutlass13device_kernelINS_4gemm6kernel13GemmUniversalIN4cute5tupleIJiiiiEEENS1_10collective13CollectiveMmaINS1_35MainloopSm100TmaUmmaWarpSpecializedILi3ELi2ELi4ENS5_IJNS4_1CILi2EEESB_NSA_ILi1EEEEEEEENS5_IJNSA_ILi256EEENSA_ILi128EEENSA_ILi64EEEEEENS_12float_e4m3_tENS5_IJlSC_lEEESJ_SK_NS4_8TiledMMAINS4_8MMA_AtomIJNS4_10MMA_TraitsINS4_25SM100_MMA_F8F6F4_2x1SM_SSEJSJ_SJ_fSF_SG_NS4_17integral_constantINS4_4UMMA5MajorELSR_0EEESS_NSP_INSQ_7ScaleInELST_0EEESU_EEEEEENS4_6LayoutINS5_IJSC_SC_SC_EEENS5_IJNSA_ILi0EEESZ_SZ_EEEEENS5_IJNS4_10UnderscoreES12_S12_EEEEENS4_28SM100_TMA_2SM_LOAD_MULTICASTENS4_14ComposedLayoutINS4_7SwizzleILi2ELi4ELi3EEENS4_18smem_ptr_flag_bitsILi8EEENSX_INS5_IJNSA_ILi8EEESH_EEENS5_IJSH_SC_EEEEEEEvNS4_8identityENS4_18SM100_TMA_2SM_LOADES1F_vS1G_EENS_8epilogue10collective18CollectiveEpilogueINS1J_23Sm100TmaWarpSpecializedILi2ELi2ELi64ELb0ELb0EEEJNS5_IJSG_SG_SH_EEENS5_IJNSX_ISG_SC_EENSX_ISH_SC_EEEEESJ_SK_SJ_SK_NS1J_6fusion15FusionCallbacksIS1N_NS1S_17LinearCombinationISJ_fSJ_fLNS_15FloatRoundStyleE2EEES1O_S1R_JEEENS4_5SM1004TMEM4LOAD26SM100_TMEM_LOAD_32dp32b64xENS4_13SM90_TMA_LOADES1F_NS4_39AutoVectorizingCopyWithAssumedAlignmentILi128EEENS4_14SM90_TMA_STOREES1F_S24_S24_EEEvvEEEEvNT_6ParamsE,@"STO_CUDA_ENTRY STV_DEFAULT"
_ZN7cutlass13device_kernelINS_4gemm6kernel13GemmUniversalIN4cute5tupleIJiiiiEEENS1_10collective13CollectiveMmaINS1_35MainloopSm100TmaUmmaWarpSpecializedILi3ELi2ELi4ENS5_IJNS4_1CILi2EEESB_NSA_ILi1EEEEEEEENS5_IJNSA_ILi256EEENSA_ILi128EEENSA_ILi64EEEEEENS_12float_e4m3_tENS5_IJlSC_lEEESJ_SK_NS4_8TiledMMAINS4_8MMA_AtomIJNS4_10MMA_TraitsINS4_25SM100_MMA_F8F6F4_2x1SM_SSEJSJ_SJ_fSF_SG_NS4_17integral_constantINS4_4UMMA5MajorELSR_0EEESS_NSP_INSQ_7ScaleInELST_0EEESU_EEEEEENS4_6LayoutINS5_IJSC_SC_SC_EEENS5_IJNSA_ILi0EEESZ_SZ_EEEEENS5_IJNS4_10UnderscoreES12_S12_EEEEENS4_28SM100_TMA_2SM_LOAD_MULTICASTENS4_14ComposedLayoutINS4_7SwizzleILi2ELi4ELi3EEENS4_18smem_ptr_flag_bitsILi8EEENSX_INS5_IJNSA_ILi8EEESH_EEENS5_IJSH_SC_EEEEEEEvNS4_8identityENS4_18SM100_TMA_2SM_LOADES1F_vS1G_EENS_8epilogue10collective18CollectiveEpilogueINS1J_23Sm100TmaWarpSpecializedILi2ELi2ELi64ELb0ELb0EEEJNS5_IJSG_SG_SH_EEENS5_IJNSX_ISG_SC_EENSX_ISH_SC_EEEEESJ_SK_SJ_SK_NS1J_6fusion15FusionCallbacksIS1N_NS1S_17LinearCombinationISJ_fSJ_fLNS_15FloatRoundStyleE2EEES1O_S1R_JEEENS4_5SM1004TMEM4LOAD26SM100_TMEM_LOAD_32dp32b64xENS4_13SM90_TMA_LOADES1F_NS4_39AutoVectorizingCopyWithAssumedAlignmentILi128EEENS4_14SM90_TMA_STOREES1F_S24_S24_EEEvvEEEEvNT_6ParamsE:
[----:B------:R-:W1:Y:S01]  /*0000*/  LDC R1, c[0x0][0x37c] ;  /* 0x0000df00ff017b82 */ /* 0x000e620000000800 */
[----:B------:R-:W2:Y:S01]  /*0010*/  S2R R170, SR_TID.X ;  /* 0x0000000000aa7919 */ /* 0x000ea20000002100 */
[----:B------:R-:W3:Y:S06]  /*0020*/  LDCU.64 UR8, c[0x0][0x890] ;  /* 0x00011200ff0877ac */ /* 0x000eec0008000a00 */
[----:B------:R-:W4:Y:S01]  /*0030*/  S2UR UR48, SR_CgaCtaId ;  /* 0x00000000003079c3 */ /* 0x000f220000008800 */
[----:B------:R-:W-:Y:S02]  /*0040*/  PRMT R158, RZ, 0x7610, R158 ;  /* 0x00007610ff9e7816 */ /* 0x000fe4000000009e */
[----:B------:R-:W-:Y:S01]  /*0050*/  ELECT P1, URZ, PT ;  /* 0x0000000000ff782f */ /* 0x000fe20003820000 */
[----:B---3--:R-:W-:-:S04]  /*0060*/  UISETP.NE.U32.AND UP0, UPT, UR8, URZ, UPT ;  /* 0x000000ff0800728c */ /* 0x008fc8000bf05070 */
[----:B------:R-:W-:Y:S02]  /*0070*/  UISETP.NE.AND.EX UP0, UPT, UR9, URZ, UPT, UP0 ;  /* 0x000000ff0900728c */ /* 0x000fe4000bf05300 */
[----:B----4-:R-:W-:Y:S02]  /*0080*/  ULOP3.LUT UR33, UR48, 0x1, URZ, 0xc0, !UPT ;  /* 0x0000000130217892 */ /* 0x010fe4000f8ec0ff */
[----:B------:R-:W-:Y:S01]  /*0090*/  ULOP3.LUT UR34, UR48, 0x1, URZ, 0x3c, !UPT ;  /* 0x0000000130227892 */ /* 0x000fe2000f8e3cff */
[----:B--2---:R-:W-:-:S05]  /*00a0*/  SHF.R.U32.HI R159, RZ, 0x5, R170 ;  /* 0x00000005ff9f7819 */ /* 0x004fca00000116aa */
[----:B------:R-:W2:Y:S02]  /*00b0*/  SHFL.IDX PT, R0, R159, RZ, 0x1f ;  /* 0x00001fff9f007589 */ /* 0x000ea400000e0000 */
[----:B--2---:R-:W-:Y:S01]  /*00c0*/  R2UR UR13, R0 ;  /* 0x00000000000d72ca */ /* 0x004fe200000e0000 */
[----:B-1----:R-:W-:-:S14]  /*00d0*/  BRA.U UP0, `(.L_x_0) ;  /* 0x0000000100307547 */ /* 0x002fdc000b800000 */
[----:B------:R-:W1:Y:S02]  /*00e0*/  LDCU.64 UR4, c[0x0][0x888] ;  /* 0x00011100ff0477ac */ /* 0x000e640008000a00 */
[----:B-1----:R-:W-:-:S04]  /*00f0*/  UISETP.NE.U32.AND UP0, UPT, UR4, URZ, UPT ;  /* 0x000000ff0400728c */ /* 0x002fc8000bf05070 */
[----:B------:R-:W-:-:S09]  /*0100*/  UISETP.NE.AND.EX UP0, UPT, UR5, URZ, UPT, UP0 ;  /* 0x000000ff0500728c */ /* 0x000fd2000bf05300 */
[----:B------:R-:W-:Y:S05]  /*0110*/  BRA.U !UP0, `(.L_x_1) ;  /* 0x0000000108147547 */ /* 0x000fea000b800000 */
[----:B------:R-:W1:Y:S01]  /*0120*/  LDC.64 R2, c[0x0][0x888] ;  /* 0x00022200ff027b82 */ /* 0x000e620000000a00 */
[----:B------:R-:W1:Y:S02]  /*0130*/  LDCU.64 UR4, c[0x0][0x358] ;  /* 0x00006b00ff0477ac */ /* 0x000e640008000a00 */
[----:B-1----:R1:W5:Y:S01]  /*0140*/  LDG.E R73, desc[UR4][R2.64] ;  /* 0x0000000402497981 */ /* 0x002362000c1e1900 */
[----:B------:R-:W-:Y:S01]  /*0150*/  HFMA2 R158, -RZ, RZ, 0, 5.9604644775390625e-08 ;  /* 0x00000001ff9e7431 */ /* 0x000fe200000001ff */
[----:B------:R-:W-:Y:S05]  /*0160*/  BRA `(.L_x_0) ;  /* 0x00000000000c7947 */ /* 0x000fea0003800000 */
.L_x_1:
[----:B------:R-:W1:Y:S01]  /*0170*/  LDCU UR4, c[0x0][0x880] ;  /* 0x00011000ff0477ac */ /* 0x000e620008000800 */
[----:B------:R-:W-:Y:S01]  /*0180*/  HFMA2 R158, -RZ, RZ, 0, 5.9604644775390625e-08 ;  /* 0x00000001ff9e7431 */ /* 0x000fe200000001ff */
[----:B-1----:R-:W-:-:S07]  /*0190*/  MOV R73, UR4 ;  /* 0x0000000400497c02 */ /* 0x002fce0008000f00 */
.L_x_0:
[----:B------:R-:W2:Y:S02]  /*01a0*/  LDCU.64 UR4, c[0x0][0x8b0] ;  /* 0x00011600ff0477ac */ /* 0x000ea40008000a00 */
[----:B--2---:R-:W-:-:S04]  /*01b0*/  UISETP.NE.U32.AND UP0, UPT, UR4, URZ, UPT ;  /* 0x000000ff0400728c */ /* 0x004fc8000bf05070 */
[----:B------:R-:W-:-:S09]  /*01c0*/  UISETP.NE.AND.EX UP0, UPT, UR5, URZ, UPT, UP0 ;  /* 0x000000ff0500728c */ /* 0x000fd2000bf05300 */
[----:B------:R-:W-:Y:S05]  /*01d0*/  BRA.U UP0, `(.L_x_2) ;  /* 0x0000000100287547 */ /* 0x000fea000b800000 */
[----:B------:R-:W2:Y:S02]  /*01e0*/  LDCU.64 UR4, c[0x0][0x8a8] ;  /* 0x00011500ff0477ac */ /* 0x000ea40008000a00 */
[----:B--2---:R-:W-:-:S04]  /*01f0*/  UISETP.NE.U32.AND UP0, UPT, UR4, URZ, UPT ;  /* 0x000000ff0400728c */ /* 0x004fc8000bf05070 */
[----:B------:R-:W-:-:S09]  /*0200*/  UISETP.NE.AND.EX UP0, UPT, UR5, URZ, UPT, UP0 ;  /* 0x000000ff0500728c */ /* 0x000fd2000bf05300 */
[----:B------:R-:W-:Y:S05]  /*0210*/  BRA.U !UP0, `(.L_x_3) ;  /* 0x0000000108107547 */ /* 0x000fea000b800000 */
[----:B------:R-:W2:Y:S01]  /*0220*/  LDC.64 R70, c[0x0][0x8a8] ;  /* 0x00022a00ff467b82 */ /* 0x000ea20000000a00 */
[----:B------:R-:W2:Y:S02]  /*0230*/  LDCU.64 UR4, c[0x0][0x358] ;  /* 0x00006b00ff0477ac */ /* 0x000ea40008000a00 */
[----:B--2---:R2:W5:Y:S01]  /*0240*/  LDG.E R70, desc[UR4][R70.64] ;  /* 0x0000000446467981 */ /* 0x004562000c1e1900 */
[----:B------:R-:W-:Y:S05]  /*0250*/  BRA `(.L_x_2) ;  /* 0x0000000000087947 */ /* 0x000fea0003800000 */
.L_x_3:
[----:B------:R-:W2:Y:S02]  /*0260*/  LDCU UR4, c[0x0][0x8a0] ;  /* 0x00011400ff0477ac */ /* 0x000ea40008000800 */
[----:B--2---:R-:W-:Y:S02]  /*0270*/  MOV R70, UR4 ;  /* 0x0000000400467c02 */ /* 0x004fe40008000f00 */
.L_x_2:
[----:B------:R-:W-:Y:S01]  /*0280*/  IMAD.U32 R0, RZ, RZ, UR13 ;  /* 0x0000000dff007e24 */ /* 0x000fe2000f8e00ff */
[----:B------:R-:W-:Y:S04]  /*0290*/  BSSY.RECONVERGENT B0, `(.L_x_4) ;  /* 0x000000c000007945 */ /* 0x000fe80003800200 */
[C---:B------:R-:W-:Y:S02]  /*02a0*/  ISETP.NE.OR P2, PT, R0.reuse, 0x1, !P1 ;  /* 0x000000010000780c */ /* 0x040fe40004f45670 */
[----:B------:R-:W-:-:S11]  /*02b0*/  ISETP.NE.OR P0, PT, R0, 0x3, !P1 ;  /* 0x000000030000780c */ /* 0x000fd60004f05670 */
[----:B------:R-:W-:Y:S05]  /*02c0*/  @P2 BRA `(.L_x_5) ;  /* 0x0000000000202947 */ /* 0x000fea0003800000 */
[----:B------:R-:W3:Y:S02]  /*02d0*/  LDCU.64 UR4, c[0x0][0x348] ;  /* 0x00006900ff0477ac */ /* 0x000ee40008000a00 */
[----:B---3--:R-:W-:Y:S02]  /*02e0*/  UIADD3 UR6, UP1, UPT, UR4, 0x80, URZ ;  /* 0x0000008004067890 */ /* 0x008fe4000ff3e0ff */
[----:B------:R-:W-:Y:S02]  /*02f0*/  UIADD3 UR4, UP0, UPT, UR4, 0x180, URZ ;  /* 0x0000018004047890 */ /* 0x000fe4000ff1e0ff */
[----:B------:R-:W-:Y:S02]  /*0300*/  UIADD3.X UR7, UPT, UPT, URZ, UR5, URZ, UP1, !UPT ;  /* 0x00000005ff077290 */ /* 0x000fe40008ffe4ff */
[----:B------:R-:W-:-:S07]  /*0310*/  UIADD3.X UR5, UPT, UPT, URZ, UR5, URZ, UP0, !UPT ;  /* 0x00000005ff057290 */ /* 0x000fce00087fe4ff */
[----:B------:R3:W-:Y:S02]  /*0320*/  UTMACCTL.PF [UR6] ;  /* 0x00000000060079b9 */ /* 0x0007e40008040000 */
[----:B------:R3:W-:Y:S02]  /*0330*/  UTMACCTL.PF [UR4] ;  /* 0x00000000040079b9 */ /* 0x0007e40008040000 */
[----:B---3--:R-:W-:Y:S01]  /*0340*/  NOP ;  /* 0x0000000000007918 */ /* 0x008fe20000000000 */
.L_x_5:
[----:B------:R-:W-:Y:S05]  /*0350*/  BSYNC.RECONVERGENT B0 ;  /* 0x0000000000007941 */ /* 0x000fea0003800200 */
.L_x_4:
[----:B------:R-:W-:Y:S04]  /*0360*/  BSSY.RECONVERGENT B0, `(.L_x_6) ;  /* 0x000000a000007945 */ /* 0x000fe80003800200 */
        /* <DEDUP_REMOVED lines=9> */
.L_x_7:
[----:B------:R-:W-:Y:S05]  /*0400*/  BSYNC.RECONVERGENT B0 ;  /* 0x0000000000007941 */ /* 0x000fea0003800200 */
.L_x_6:
[----:B------:R-:W3:Y:S01]  /*0410*/  LDCU.64 UR4, c[0x0][0x888] ;  /* 0x00011100ff0477ac */ /* 0x000ee20008000a00 */
[----:B------:R-:W-:Y:S02]  /*0420*/  UISETP.EQ.U32.AND UP1, UPT, UR8, URZ, UPT ;  /* 0x000000ff0800728c */ /* 0x000fe4000bf22070 */
[----:B------:R-:W-:Y:S02]  /*0430*/  UPLOP3.LUT UP3, UPT, UPT, UPT, UPT, 0x80, 0x8 ;  /* 0x000000000008789c */ /* 0x000fe40003f6f070 */
[----:B---3--:R-:W-:-:S04]  /*0440*/  UISETP.NE.U32.AND UP0, UPT, UR4, URZ, UPT ;  /* 0x000000ff0400728c */ /* 0x008fc8000bf05070 */
[----:B------:R-:W-:-:S04]  /*0450*/  UISETP.NE.AND.EX UP0, UPT, UR5, URZ, UPT, UP0 ;  /* 0x000000ff0500728c */ /* 0x000fc8000bf05300 */
[----:B------:R-:W-:-:S04]  /*0460*/  UISETP.EQ.OR.EX UP2, UPT, UR9, URZ, !UP0, UP1 ;  /* 0x000000ff0900728c */ /* 0x000fc8000c742710 */
[----:B------:R-:W-:-:S06]  /*0470*/  UP2UR UR4, UPR, URZ, 0x4 ;  /* 0x00000004ff047883 */ /* 0x000fcc0008000000 */
[----:B------:R-:W-:Y:S01]  /*0480*/  MOV R160, UR4 ;  /* 0x0000000400a07c02 */ /* 0x000fe20008000f00 */
[----:B------:R-:W-:Y:S06]  /*0490*/  BRA.U !UP2, `(.L_x_8) ;  /* 0x000000010a207547 */ /* 0x000fec000b800000 */
[----:B------:R-:W-:Y:S01]  /*04a0*/  UISETP.NE.U32.AND UP1, UPT, UR8, URZ, UPT ;  /* 0x000000ff0800728c */ /* 0x000fe2000bf25070 */
[----:B-----5:R-:W-:Y:S01]  /*04b0*/  FSETP.NEU.AND P0, PT, R73, RZ, PT ;  /* 0x000000ff4900720b */ /* 0x020fe20003f0d000 */
[----:B------:R-:W-:Y:S02]  /*04c0*/  USEL UR4, URZ, 0xffffffff, UP0 ;  /* 0xffffffffff047887 */ /* 0x000fe40008000000 */
[----:B------:R-:W-:-:S10]  /*04d0*/  UISETP.NE.AND.EX UP1, UPT, UR9, URZ, UPT, UP1 ;  /* 0x000000ff0900728c */ /* 0x000fd4000bf25310 */
[----:B------:R-:W-:Y:S01]  /*04e0*/  VOTEU.ANY UP0, P0 ;  /* 0x0000000000ff7886 */ /* 0x000fe20000000100 */
[----:B------:R-:W-:-:S04]  /*04f0*/  @!UP1 USEL UR4, URZ, 0xffffffff, UP0 ;  /* 0xffffffffff049887 */ /* 0x000fc80008000000 */
[----:B------:R-:W-:-:S04]  /*0500*/  ULOP3.LUT UR4, UR4, 0x1, URZ, 0xc0, !UPT ;  /* 0x0000000104047892 */ /* 0x000fc8000f8ec0ff */
[----:B------:R-:W-:-:S11]  /*0510*/  UISETP.NE.U32.AND UP3, UPT, UR4, 0x1, UPT ;  /* 0x000000010400788c */ /* 0x000fd6000bf65070 */
.L_x_8:
[----:B------:R-:W3:Y:S01]  /*0520*/  SHFL.IDX PT, R0, R159, RZ, 0x1f ;  /* 0x00001fff9f007589 */ /* 0x000ee200000e0000 */
[----:B------:R-:W-:-:S04]  /*0530*/  UISETP.NE.AND UP0, UPT, UR13, 0x2, UPT ;  /* 0x000000020d00788c */ /* 0x000fc8000bf05270 */
[----:B------:R-:W-:Y:S02]  /*0540*/  UISETP.EQ.AND UP1, UPT, UR33, URZ, !UP0 ;  /* 0x000000ff2100728c */ /* 0x000fe4000c722270 */
[----:B------:R-:W-:-:S04]  /*0550*/  USEL UR43, URZ, 0x1, UP0 ;  /* 0x00000001ff2b7887 */ /* 0x000fc80008000000 */
[----:B------:R-:W-:Y:S02]  /*0560*/  PLOP3.LUT P3, PT, P1, PT, UP1, 0x80, 0x8 ;  /* 0x000000000008781c */ /* 0x000fe40000f6f018 */
[----:B---3--:R-:W-:-:S13]  /*0570*/  ISETP.NE.AND P0, PT, R0, RZ, PT ;  /* 0x000000ff0000720c */ /* 0x008fda0003f05270 */
[----:B------:R-:W-:Y:S05]  /*0580*/  @P0 BRA `(.L_x_9) ;  /* 0x00000000004c0947 */ /* 0x000fea0003800000 */
[----:B------:R-:W-:Y:S01]  /*0590*/  UMOV UR4, 0x400 ;  /* 0x0000040000047882 */ /* 0x000fe20000000000 */
[----:B------:R-:W-:Y:S01]  /*05a0*/  UMOV UR8, 0x1 ;  /* 0x0000000100087882 */ /* 0x000fe20000000000 */
[----:B------:R-:W-:Y:S01]  /*05b0*/  UMOV UR6, 0x2 ;  /* 0x0000000200067882 */ /* 0x000fe20000000000 */
[----:B------:R-:W-:Y:S02]  /*05c0*/  ULEA UR4, UR48, UR4, 0x18 ;  /* 0x0000000430047291 */ /* 0x000fe4000f8ec0ff */
[----:B------:R-:W-:-:S04]  /*05d0*/  UIADD3 UR8, UPT, UPT, -UR8, 0x100000, URZ ;  /* 0x0010000008087890 */ /* 0x000fc8000fffe1ff */
[----:B------:R-:W-:Y:S02]  /*05e0*/  USHF.L.U32 UR9, UR8, 0xb, URZ ;  /* 0x0000000b08097899 */ /* 0x000fe400080006ff */
[----:B------:R-:W-:Y:S02]  /*05f0*/  USHF.L.U32 UR8, UR8, 0x1, URZ ;  /* 0x0000000108087899 */ /* 0x000fe400080006ff */
[----:B------:R-:W-:-:S04]  /*0600*/  UIADD3 UR6, UPT, UPT, -UR6, 0x100000, URZ ;  /* 0x0010000006067890 */ /* 0x000fc8000fffe1ff */
[----:B------:R-:W-:Y:S02]  /*0610*/  USHF.L.U32 UR7, UR6, 0xb, URZ ;  /* 0x0000000b06077899 */ /* 0x000fe400080006ff */
[----:B------:R-:W-:Y:S01]  /*0620*/  USHF.L.U32 UR6, UR6, 0x1, URZ ;  /* 0x0000000106067899 */ /* 0x000fe200080006ff */
[----:B------:R-:W-:Y:S01]  /*0630*/  ELECT P0, URZ, PT ;  /* 0x0000000000ff782f */ /* 0x000fe20003800000 */
[----:B------:R-:W3:Y:S02]  /*0640*/  FENCE.VIEW.ASYNC.S ;  /* 0x00000000000073c6 */ /* 0x000ee40000000000 */
[----:B---3--:R3:W4:Y:S08]  /*0650*/  SYNCS.EXCH.64 URZ, [UR4], UR8 ;  /* 0x0000000804ff75b2 */ /* 0x0087300008000100 */
[----:B------:R3:W1:Y:S01]  /*0660*/  SYNCS.EXCH.64 URZ, [UR4+0x18], UR6 ;  /* 0x0000180604ff75b2 */ /* 0x0006620008000100 */
[----:B------:R3:W1:Y:S01]  /*0670*/  SYNCS.EXCH.64 URZ, [UR4+0x8], UR8 ;  /* 0x0000080804ff75b2 */ /* 0x0006620008000100 */
[----:B------:R3:W1:Y:S01]  /*0680*/  SYNCS.EXCH.64 URZ, [UR4+0x20], UR6 ;  /* 0x0000200604ff75b2 */ /* 0x0006620008000100 */
[----:B------:R3:W1:Y:S01]  /*0690*/  SYNCS.EXCH.64 URZ, [UR4+0x10], UR8 ;  /* 0x0000100804ff75b2 */ /* 0x0006620008000100 */
[----:B------:R3:W1:Y:S01]  /*06a0*/  SYNCS.EXCH.64 URZ, [UR4+0x28], UR6 ;  /* 0x0000280604ff75b2 */ /* 0x0006620008000100 */
[----:B------:R-:W-:Y:S01]  /*06b0*/  NOP ;  /* 0x0000000000007918 */ /* 0x000fe20000000000 */
.L_x_9:
[----:B------:R-:W2:Y:S01]  /*06c0*/  SHFL.IDX PT, R0, R159, RZ, 0x1f ;  /* 0x00001fff9f007589 */ /* 0x000ea200000e0000 */
[----:B------:R-:W-:Y:S01]  /*06d0*/  NOP ;  /* 0x0000000000007918 */ /* 0x000fe20000000000 */
[----:B--2---:R-:W-:-:S13]  /*06e0*/  ISETP.NE.AND P0, PT, R0, 0x1, PT ;  /* 0x000000010000780c */ /* 0x004fda0003f05270 */
[----:B------:R-:W-:Y:S05]  /*06f0*/  @P0 BRA `(.L_x_10) ;  /* 0x0000000000440947 */ /* 0x000fea0003800000 */
[----:B---3--:R-:W-:Y:S01]  /*0700*/  UMOV UR4, 0x400 ;  /* 0x0000040000047882 */ /* 0x008fe20000000000 */
        /* <DEDUP_REMOVED lines=10> */
[----:B------:R-:W2:Y:S02]  /*07b0*/  FENCE.VIEW.ASYNC.S ;  /* 0x00000000000073c6 */ /* 0x000ea40000000000 */
[----:B--2---:R2:W3:Y:S08]  /*07c0*/  SYNCS.EXCH.64 URZ, [UR4+0x30], UR8 ;  /* 0x0000300804ff75b2 */ /* 0x0044f00008000100 */
[----:B------:R2:W1:Y:S01]  /*07d0*/  SYNCS.EXCH.64 URZ, [UR4+0x40], UR6 ;  /* 0x0000400604ff75b2 */ /* 0x0004620008000100 */
[----:B------:R2:W1:Y:S01]  /*07e0*/  SYNCS.EXCH.64 URZ, [UR4+0x38], UR8 ;  /* 0x0000380804ff75b2 */ /* 0x0004620008000100 */
[----:B------:R2:W1:Y:S01]  /*07f0*/  SYNCS.EXCH.64 URZ, [UR4+0x48], UR6 ;  /* 0x0000480604ff75b2 */ /* 0x0004620008000100 */
[----:B------:R-:W-:Y:S01]  /*0800*/  NOP ;  /* 0x0000000000007918 */ /* 0x000fe20000000000 */
.L_x_10:
[----:B------:R-:W4:Y:S01]  /*0810*/  SHFL.IDX PT, R0, R159, RZ, 0x1f ;  /* 0x00001fff9f007589 */ /* 0x000f2200000e0000 */
[----:B------:R-:W-:Y:S01]  /*0820*/  NOP ;  /* 0x0000000000007918 */ /* 0x000fe20000000000 */
[----:B----4-:R-:W-:-:S13]  /*0830*/  ISETP.NE.AND P0, PT, R0, 0x3, PT ;  /* 0x000000030000780c */ /* 0x010fda0003f05270 */
[----:B------:R-:W-:Y:S05]  /*0840*/  @P0 BRA `(.L_x_11) ;  /* 0x00000000002c0947 */ /* 0x000fea0003800000 */
[----:B--23--:R-:W-:Y:S01]  /*0850*/  UMOV UR6, 0x400 ;  /* 0x0000040000067882 */ /* 0x00cfe20000000000 */
[----:B------:R-:W-:Y:S01]  /*0860*/  UMOV UR4, 0x20 ;  /* 0x0000002000047882 */ /* 0x000fe20000000000 */
[----:B------:R-:W-:Y:S02]  /*0870*/  ULEA UR6, UR48, UR6, 0x18 ;  /* 0x0000000630067291 */ /* 0x000fe4000f8ec0ff */
[----:B------:R-:W-:-:S04]  /*0880*/  UIADD3 UR4, UPT, UPT, -UR4, 0x100000, URZ ;  /* 0x0010000004047890 */ /* 0x000fc8000fffe1ff */
[----:B------:R-:W-:Y:S02]  /*0890*/  USHF.L.U32 UR5, UR4, 0xb, URZ ;  /* 0x0000000b04057899 */ /* 0x000fe400080006ff */
[----:B------:R-:W-:Y:S01]  /*08a0*/  USHF.L.U32 UR4, UR4, 0x1, URZ ;  /* 0x0000000104047899 */ /* 0x000fe200080006ff */
[----:B------:R-:W-:Y:S01]  /*08b0*/  ELECT P0, URZ, PT ;  /* 0x0000000000ff782f */ /* 0x000fe20003800000 */
[----:B------:R-:W2:Y:S10]  /*08c0*/  FENCE.VIEW.ASYNC.S ;  /* 0x00000000000073c6 */ /* 0x000eb40000000000 */
[----:B--2---:R4:W2:Y:S01]  /*08d0*/  SYNCS.EXCH.64 URZ, [UR6+0x50], UR4 ;  /* 0x0000500406ff75b2 */ /* 0x0048a20008000100 */
[----:B------:R4:W3:Y:S02]  /*08e0*/  SYNCS.EXCH.64 URZ, [UR6+0x58], UR4 ;  /* 0x0000580406ff75b2 */ /* 0x0008e40008000100 */
[----:B----4-:R-:W-:Y:S01]  /*08f0*/  NOP ;  /* 0x0000000000007918 */ /* 0x010fe20000000000 */
.L_x_11:
[----:B------:R-:W4:Y:S01]  /*0900*/  SHFL.IDX PT, R0, R159, RZ, 0x1f ;  /* 0x00001fff9f007589 */ /* 0x000f2200000e0000 */
[----:B------:R-:W-:Y:S01]  /*0910*/  NOP ;  /* 0x0000000000007918 */ /* 0x000fe20000000000 */
[----:B----4-:R-:W-:-:S13]  /*0920*/  ISETP.NE.AND P0, PT, R0, 0x4, PT ;  /* 0x000000040000780c */ /* 0x010fda0003f05270 */
[----:B------:R-:W-:Y:S05]  /*0930*/  @P0 BRA `(.L_x_12) ;  /* 0x0000000000480947 */ /* 0x000fea0003800000 */
[----:B--23--:R-:W-:Y:S01]  /*0940*/  UMOV UR4, 0x3a0 ;  /* 0x000003a000047882 */ /* 0x00cfe20000000000 */
[----:B------:R-:W-:Y:S01]  /*0950*/  UMOV UR6, 0x400 ;  /* 0x0000040000067882 */ /* 0x000fe20000000000 */
[----:B------:R-:W-:Y:S01]  /*0960*/  USEL UR4, UR4, 0x320, UP3 ;  /* 0x0000032004047887 */ /* 0x000fe20009800000 */
        /* <DEDUP_REMOVED lines=10> */
[----:B--2---:R4:W2:Y:S08]  /*0a10*/  SYNCS.EXCH.64 URZ, [UR6+0x60], UR8 ;  /* 0x0000600806ff75b2 */ /* 0x0048b00008000100 */
[----:B------:R4:W3:Y:S01]  /*0a20*/  SYNCS.EXCH.64 URZ, [UR6+0x70], UR4 ;  /* 0x0000700406ff75b2 */ /* 0x0008e20008000100 */
[----:B------:R4:W1:Y:S01]  /*0a30*/  SYNCS.EXCH.64 URZ, [UR6+0x68], UR8 ;  /* 0x0000680806ff75b2 */ /* 0x0008620008000100 */
[----:B------:R4:W1:Y:S02]  /*0a40*/  SYNCS.EXCH.64 URZ, [UR6+0x78], UR4 ;  /* 0x0000780406ff75b2 */ /* 0x0008640008000100 */
[----:B----4-:R-:W-:Y:S01]  /*0a50*/  NOP ;  /* 0x0000000000007918 */ /* 0x010fe20000000000 */
.L_x_12:
[----:B------:R-:W4:Y:S01]  /*0a60*/  SHFL.IDX PT, R0, R159, RZ, 0x1f ;  /* 0x00001fff9f007589 */ /* 0x000f2200000e0000 */
[----:B------:R-:W-:Y:S01]  /*0a70*/  NOP ;  /* 0x0000000000007918 */ /* 0x000fe20000000000 */
[----:B----4-:R-:W-:-:S13]  /*0a80*/  ISETP.NE.AND P0, PT, R0, 0x5, PT ;  /* 0x000000050000780c */ /* 0x010fda0003f05270 */
[----:B------:R-:W-:Y:S05]  /*0a90*/  @P0 BRA `(.L_x_13) ;  /* 0x0000000000540947 */ /* 0x000fea0003800000 */
[----:B--23--:R-:W-:Y:S01]  /*0aa0*/  UMOV UR4, 0x400 ;  /* 0x0000040000047882 */ /* 0x00cfe20000000000 */
        /* <DEDUP_REMOVED lines=14> */
[----:B------:R4:W1:Y:S01]  /*0b90*/  SYNCS.EXCH.64 URZ, [UR4+0xa8], UR8 ;  /* 0x0000a80804ff75b2 */ /* 0x0008620008000100 */
[----:B------:R4:W1:Y:S01]  /*0ba0*/  SYNCS.EXCH.64 URZ, [UR4+0x90], UR6 ;  /* 0x0000900604ff75b2 */ /* 0x0008620008000100 */
[----:B------:R4:W1:Y:S01]  /*0bb0*/  SYNCS.EXCH.64 URZ, [UR4+0xb0], UR8 ;  /* 0x0000b00804ff75b2 */ /* 0x0008620008000100 */
[----:B------:R4:W1:Y:S01]  /*0bc0*/  SYNCS.EXCH.64 URZ, [UR4+0x98], UR6 ;  /* 0x0000980604ff75b2 */ /* 0x0008620008000100 */
[----:B------:R4:W1:Y:S02]  /*0bd0*/  SYNCS.EXCH.64 URZ, [UR4+0xb8], UR8 ;  /* 0x0000b80804ff75b2 */ /* 0x0008640008000100 */
[----:B----4-:R-:W-:Y:S01]  /*0be0*/  NOP ;  /* 0x0000000000007918 */ /* 0x010fe20000000000 */
.L_x_13:
[----:B------:R-:W4:Y:S01]  /*0bf0*/  SHFL.IDX PT, R0, R159, RZ, 0x1f ;  /* 0x00001fff9f007589 */ /* 0x000f2200000e0000 */
[----:B------:R-:W-:Y:S01]  /*0c00*/  ISETP.NE.OR P1, PT, RZ, UR13, !P1 ;  /* 0x0000000dff007c0c */ /* 0x000fe2000cf25670 */
        /* <DEDUP_REMOVED lines=12> */
[----:B------:R4:W3:Y:S01]  /*0cd0*/  SYNCS.EXCH.64 URZ, [UR4+0xd0], UR6 ;  /* 0x0000d00604ff75b2 */ /* 0x0008e20008000100 */
[----:B------:R4:W1:Y:S01]  /*0ce0*/  SYNCS.EXCH.64 URZ, [UR4+0xc8], UR6 ;  /* 0x0000c80604ff75b2 */ /* 0x0008620008000100 */
[----:B------:R4:W1:Y:S02]  /*0cf0*/  SYNCS.EXCH.64 URZ, [UR4+0xd8], UR6 ;  /* 0x0000d80604ff75b2 */ /* 0x0008640008000100 */
[----:B----4-:R-:W-:Y:S01]  /*0d00*/  NOP ;  /* 0x0000000000007918 */ /* 0x010fe20000000000 */
.L_x_14:
[----:B------:R-:W-:Y:S01]  /*0d10*/  VOTEU.ALL UP0, P1 ;  /* 0x0000000000ff7886 */ /* 0x000fe20000800000 */
[----:B--23--:R-:W-:Y:S01]  /*0d20*/  UMOV UR4, 0x20 ;  /* 0x0000002000047882 */ /* 0x00cfe20000000000 */
[----:B------:R-:W2:Y:S01]  /*0d30*/  LDCU UR7, c[0x0][0x36c] ;  /* 0x00006d80ff0777ac */ /* 0x000ea20008000800 */
[----:B------:R-:W-:Y:S01]  /*0d40*/  NOP ;  /* 0x0000000000007918 */ /* 0x000fe20000000000 */
[----:B------:R-:W-:Y:S01]  /*0d50*/  LOP3.LUT R0, R170, 0x1f, RZ, 0xc0, !PT ;  /* 0x0000001faa007812 */ /* 0x000fe200078ec0ff */
[----:B------:R-:W-:Y:S01]  /*0d60*/  @!UP0 UMOV UR6, 0x400 ;  /* 0x0000040000068882 */ /* 0x000fe20000000000 */
[----:B------:R-:W-:-:S04]  /*0d70*/  @!UP0 UIADD3 UR4, UPT, UPT, -UR4, 0x100000, URZ ;  /* 0x0010000004048890 */ /* 0x000fc8000fffe1ff */
[----:B------:R-:W-:Y:S02]  /*0d80*/  @!UP0 USHF.L.U32 UR5, UR4, 0xb, URZ ;  /* 0x0000000b04058899 */ /* 0x000fe400080006ff */
[----:B------:R-:W-:Y:S02]  /*0d90*/  @!UP0 USHF.L.U32 UR4, UR4, 0x1, URZ ;  /* 0x0000000104048899 */ /* 0x000fe400080006ff */
[----:B------:R-:W-:Y:S01]  /*0da0*/  @!UP0 ULEA UR6, UR48, UR6, 0x18 ;  /* 0x0000000630068291 */ /* 0x000fe2000f8ec0ff */
[----:B------:R-:W-:Y:S01]  /*0db0*/  VOTEU.ALL UP0, P1 ;  /* 0x0000000000ff7886 */ /* 0x000fe20000800000 */
[----:B------:R-:W-:Y:S02]  /*0dc0*/  UISETP.NE.AND UP4, UPT, UR13, URZ, UPT ;  /* 0x000000ff0d00728c */ /* 0x000fe4000bf85270 */
[----:B--2---:R-:W-:Y:S01]  /*0dd0*/  UISETP.EQ.U32.AND UP5, UPT, UR7, 0x1, UPT ;  /* 0x000000010700788c */ /* 0x004fe2000bfa2070 */
[----:B------:R-:W2:Y:S07]  /*0de0*/  FENCE.VIEW.ASYNC.S ;  /* 0x00000000000073c6 */ /* 0x000eae0000000000 */
[----:B--2---:R2:W3:Y:S01]  /*0df0*/  @!UP0 SYNCS.EXCH.64 URZ, [UR6+0xe0], UR4 ;  /* 0x0000e00406ff85b2 */ /* 0x0044e20008000100 */
[----:B------:R-:W-:Y:S05]  /*0e00*/  BRA.U !UP5, `(.L_x_15) ;  /* 0x000000010d087547 */ /* 0x000fea000b800000 */
[----:B-1-3--:R-:W-:Y:S01]  /*0e10*/  UCGABAR_ARV ;  /* 0x00000000000079c7 */ /* 0x00afe20008000000 */
[----:B------:R-:W-:Y:S05]  /*0e20*/  BRA `(.L_x_16) ;  /* 0x0000000000047947 */ /* 0x000fea0003800000 */
.L_x_15:
[----:B-1-3--:R-:W-:Y:S01]  /*0e30*/  NOP ;  /* 0x0000000000007918 */ /* 0x00afe20000000000 */
.L_x_16:
[----:B------:R-:W1:Y:S01]  /*0e40*/  S2UR UR21, SR_CTAID.X ;  /* 0x00000000001579c3 */ /* 0x000e620000002500 */
[----:B------:R-:W-:-:S05]  /*0e50*/  CS2R.32 R3, SR_CgaSize ;  /* 0x0000000000037805 */ /* 0x000fca0000008a00 */
[----:B------:R-:W-:-:S05]  /*0e60*/  IMAD R3, R3, -0xa0, RZ ;  /* 0xffffff6003037824 */ /* 0x000fca00078e02ff */
[----:B--2---:R-:W-:-:S14]  /*0e70*/  R2UR UR5, R3 ;  /* 0x00000000030572ca */ /* 0x004fdc00000e0000 */
[----:B------:R-:W2:Y:S01]  /*0e80*/  LDCU UR5, c[0x0][UR5+0x2b0] ;  /* 0x00005600050577ac */ /* 0x000ea20008000800 */
[----:B------:R-:W-:-:S05]  /*0e90*/  CS2R.32 R3, SR_CgaSize ;  /* 0x0000000000037805 */ /* 0x000fca0000008a00 */
[----:B------:R-:W-:-:S05]  /*0ea0*/  IMAD R3, R3, -0xa0, RZ ;  /* 0xffffff6003037824 */ /* 0x000fca00078e02ff */
[----:B------:R-:W-:-:S14]  /*0eb0*/  R2UR UR4, R3 ;  /* 0x00000000030472ca */ /* 0x000fdc00000e0000 */
[----:B------:R-:W3:Y:S01]  /*0ec0*/  LDCU UR4, c[0x0][UR4+0x2b4] ;  /* 0x00005680040477ac */ /* 0x000ee20008000800 */
[----:B------:R-:W4:Y:S01]  /*0ed0*/  S2UR UR7, SR_CTAID.Y ;  /* 0x00000000000779c3 */ /* 0x000f220000002600 */
[----:B------:R-:W3:Y:S01]  /*0ee0*/  LDCU UR18, c[0x0][0xb24] ;  /* 0x00016480ff1277ac */ /* 0x000ee20008000800 */
[----:B------:R-:W-:-:S05]  /*0ef0*/  CS2R.32 R3, SR_CgaSize ;  /* 0x0000000000037805 */ /* 0x000fca0000008a00 */
[----:B------:R-:W-:-:S05]  /*0f00*/  IMAD R3, R3, -0xa0, RZ ;  /* 0xffffff6003037824 */ /* 0x000fca00078e02ff */
[----:B------:R-:W-:-:S14]  /*0f10*/  R2UR UR62, R3 ;  /* 0x00000000033e72ca */ /* 0x000fdc00000e0000 */
[----:B------:R-:W3:Y:S01]  /*0f20*/  LDCU UR62, c[0x0][UR62+0x2a0] ;  /* 0x000054003e3e77ac */ /* 0x000ee20008000800 */
[----:B------:R-:W1:Y:S01]  /*0f30*/  S2UR UR36, SR_CTAID.Z ;  /* 0x00000000002479c3 */ /* 0x000e620000002700 */
[----:B------:R-:W-:-:S05]  /*0f40*/  CS2R.32 R3, SR_CgaSize ;  /* 0x0000000000037805 */ /* 0x000fca0000008a00 */
[----:B------:R-:W-:-:S05]  /*0f50*/  IMAD R3, R3, -0xa0, RZ ;  /* 0xffffff6003037824 */ /* 0x000fca00078e02ff */
[----:B------:R-:W-:-:S14]  /*0f60*/  R2UR UR59, R3 ;  /* 0x00000000033b72ca */ /* 0x000fdc00000e0000 */
[----:B------:R-:W3:Y:S01]  /*0f70*/  LDCU UR59, c[0x0][UR59+0x2a4] ;  /* 0x000054803b3b77ac */ /* 0x000ee20008000800 */
[----:B------:R-:W-:Y:S02]  /*0f80*/  UISETP.GT.U32.AND UP0, UPT, UR33, 0xffff, UPT ;  /* 0x0000ffff2100788c */ /* 0x000fe4000bf04070 */
[----:B------:R-:W-:Y:S01]  /*0f90*/  USHF.L.U32 UR28, UR48, 0xb, URZ ;  /* 0x0000000b301c7899 */ /* 0x000fe200080006ff */
[----:B-1----:R-:W-:Y:S01]  /*0fa0*/  I2FP.F32.U32 R3, UR21 ;  /* 0x0000001500037c45 */ /* 0x002fe20008201000 */
[----:B------:R-:W-:Y:S01]  /*0fb0*/  UMOV UR29, 0x5 ;  /* 0x00000005001d7882 */ /* 0x000fe20000000000 */
[----:B------:R-:W1:Y:S03]  /*0fc0*/  LDCU UR42, c[0x0][0xb24] ;  /* 0x00016480ff2a77ac */ /* 0x000e660008000800 */
[----:B--2---:R-:W-:Y:S01]  /*0fd0*/  FMUL R3, R3, UR5 ;  /* 0x0000000503037c20 */ /* 0x004fe20008400000 */
[----:B------:R-:W-:Y:S01]  /*0fe0*/  USEL UR5, UR33, 0xffff, !UP0 ;  /* 0x0000ffff21057887 */ /* 0x000fe2000c000000 */
[----:B----4-:R-:W-:Y:S01]  /*0ff0*/  I2FP.F32.U32 R2, UR7 ;  /* 0x0000000700027c45 */ /* 0x010fe20008201000 */
[----:B------:R-:W2:Y:S03]  /*1000*/  LDCU UR23, c[0x0][0xb30] ;  /* 0x00016600ff1777ac */ /* 0x000ea60008000800 */
[----:B------:R-:W4:Y:S01]  /*1010*/  F2I.U32.TRUNC.NTZ R3, R3 ;  /* 0x0000000300037305 */ /* 0x000f22000020f000 */
[----:B---3--:R-:W-:Y:S01]  /*1020*/  FMUL R2, R2, UR4 ;  /* 0x0000000402027c20 */ /* 0x008fe20008400000 */
[----:B------:R-:W-:-:S02]  /*1030*/  ULOP3.LUT UR19, UR5, 0xffff, URZ, 0xc0, !UPT ;  /* 0x0000ffff05137892 */ /* 0x000fc4000f8ec0ff */
[----:B------:R-:W-:Y:S01]  /*1040*/  UISETP.GE.AND UP2, UPT, UR18, 0x1, UPT ;  /* 0x000000011200788c */ /* 0x000fe2000bf46270 */
[----:B------:R-:W-:-:S03]  /*1050*/  UMOV UR20, UR7 ;  /* 0x0000000700147c82 */ /* 0x000fc60008000000 */
[----:B------:R-:W3:Y:S01]  /*1060*/  F2I.U32.TRUNC.NTZ R2, R2 ;  /* 0x0000000200027305 */ /* 0x000ee2000020f000 */
[----:B------:R-:W-:Y:S01]  /*1070*/  UMOV UR16, UR21 ;  /* 0x0000001500107c82 */ /* 0x000fe20008000000 */
[----:B----4-:R-:W-:Y:S02]  /*1080*/  R2UR UR4, R3 ;  /* 0x00000000030472ca */ /* 0x010fe400000e0000 */
[----:B------:R-:W-:Y:S02]  /*1090*/  PRMT R3, RZ, 0x7610, R3 ;  /* 0x00007610ff037816 */ /* 0x000fe40000000003 */
[----:B---3--:R-:W-:Y:S02]  /*10a0*/  R2UR UR6, R2 ;  /* 0x00000000020672ca */ /* 0x008fe400000e0000 */
[----:B------:R-:W-:-:S07]  /*10b0*/  PRMT R2, RZ, 0x7610, R2 ;  /* 0x00007610ff027816 */ /* 0x000fce0000000002 */
[----:B------:R-:W-:-:S04]  /*10c0*/  UIADD3 UR5, UPT, UPT, -UR4, URZ, URZ ;  /* 0x000000ff04057290 */ /* 0x000fc8000fffe1ff */
[----:B------:R-:W-:Y:S02]  /*10d0*/  UIMAD UR62, UR62, UR5, UR21 ;  /* 0x000000053e3e72a4 */ /* 0x000fe4000f8e0215 */
[----:B------:R-:W-:-:S04]  /*10e0*/  UIADD3 UR4, UPT, UPT, -UR6, URZ, URZ ;  /* 0x000000ff06047290 */ /* 0x000fc8000fffe1ff */
[----:B------:R-:W-:Y:S01]  /*10f0*/  UIMAD UR59, UR59, UR4, UR7 ;  /* 0x000000043b3b72a4 */ /* 0x000fe2000f8e0207 */
[----:B-12---:R-:W-:Y:S11]  /*1100*/  BRA.U UP4, `(.L_x_17) ;  /* 0x00000001043c7547 */ /* 0x006ff6000b800000 */
[----:B------:R-:W-:Y:S02]  /*1110*/  UISETP.GT.U32.AND UP0, UPT, UR62, 0x1, UPT ;  /* 0x000000013e00788c */ /* 0x000fe4000bf04070 */
[----:B------:R-:W-:Y:S02]  /*1120*/  ULOP3.LUT UR4, UR62, 0xfffffffe, URZ, 0xc0, !UPT ;  /* 0xfffffffe3e047892 */ /* 0x000fe4000f8ec0ff */
[----:B------:R-:W-:Y:S02]  /*1130*/  UISETP.NE.AND UP1, UPT, UR59, URZ, UP0 ;  /* 0x000000ff3b00728c */ /* 0x000fe40008725270 */
[----:B------:R-:W-:Y:S02]  /*1140*/  UISETP.NE.AND UP0, UPT, UR59, 0x1, UP0 ;  /* 0x000000013b00788c */ /* 0x000fe40008705270 */
[----:B------:R-:W-:Y:S02]  /*1150*/  USEL UR7, URZ, 0x1, UP1 ;  /* 0x00000001ff077887 */ /* 0x000fe40008800000 */
[----:B------:R-:W-:-:S02]  /*1160*/  USEL UR6, URZ, 0x4, UP0 ;  /* 0x00000004ff067887 */ /* 0x000fc40008000000 */
[----:B------:R-:W-:Y:S02]  /*1170*/  USEL UR5, URZ, 0x2, UP1 ;  /* 0x00000002ff057887 */ /* 0x000fe40008800000 */
[----:B------:R-:W-:Y:S02]  /*1180*/  ULEA UR4, UR59, UR4, 0x1 ;  /* 0x000000043b047291 */ /* 0x000fe4000f8e08ff */
[----:B------:R-:W-:Y:S02]  /*1190*/  USEL UR8, URZ, 0x8, UP0 ;  /* 0x00000008ff087887 */ /* 0x000fe40008000000 */
[----:B------:R-:W-:-:S03]  /*11a0*/  UIADD3 UR5, UPT, UPT, UR5, UR6, UR7 ;  /* 0x0000000605057290 */ /* 0x000fc6000fffe007 */
[----:B------:R-:W-:Y:S01]  /*11b0*/  UMOV UR6, 0x3 ;  /* 0x0000000300067882 */ /* 0x000fe20000000000 */
[----:B------:R-:W-:Y:S02]  /*11c0*/  UIADD3 UR5, UPT, UPT, UR5, UR8, URZ ;  /* 0x0000000805057290 */ /* 0x000fe4000fffe0ff */
[----:B------:R-:W-:-:S04]  /*11d0*/  USHF.L.U32 UR4, UR6, UR4, URZ ;  /* 0x0000000406047299 */ /* 0x000fc800080006ff */
[----:B------:R-:W-:Y:S02]  /*11e0*/  MOV R3, UR5 ;  /* 0x0000000500037c02 */ /* 0x000fe40008000f00 */
[----:B------:R-:W-:Y:S02]  /*11f0*/  MOV R2, UR4 ;  /* 0x0000000400027c02 */ /* 0x000fe40008000f00 */
.L_x_17:
[----:B------:R-:W-:Y:S05]  /*1200*/  BRA.U !UP2, `(.L_x_18) ;  /* 0x000000010ad07547 */ /* 0x000fea000b800000 */
[----:B------:R-:W1:Y:S01]  /*1210*/  LDCU.128 UR24, c[0x0][0xb10] ;  /* 0x00016200ff1877ac */ /* 0x000e620008000c00 */
[----:B------:R-:W2:Y:S01]  /*1220*/  LDCU UR12, c[0x0][0x370] ;  /* 0x00006e00ff0c77ac */ /* 0x000ea20008000800 */
[----:B------:R-:W3:Y:S01]  /*1230*/  LDCU UR5, c[0x0][0x374] ;  /* 0x00006e80ff0577ac */ /* 0x000ee20008000800 */
[----:B------:R-:W4:Y:S01]  /*1240*/  LDCU UR22, c[0x0][0xb0c] ;  /* 0x00016180ff1677ac */ /* 0x000f220008000800 */
[----:B------:R-:W4:Y:S01]  /*1250*/  LDCU UR4, c[0x0][0xb20] ;  /* 0x00016400ff0477ac */ /* 0x000f220008000800 */
[----:B------:R-:W4:Y:S01]  /*1260*/  LDCU.64 UR16, c[0x0][0xb28] ;  /* 0x00016500ff1077ac */ /* 0x000f220008000a00 */
[----:B-1----:R-:W-:Y:S02]  /*1270*/  UISETP.NE.AND UP0, UPT, UR26, 0x1, UPT ;  /* 0x000000011a00788c */ /* 0x002fe4000bf05270 */
[----:B---3--:R-:W-:Y:S02]  /*1280*/  UIMAD.WIDE.U32 UR6, UR5, UR27, URZ ;  /* 0x0000001b050672a5 */ /* 0x008fe4000f8e00ff */
[----:B--2---:R-:W-:-:S02]  /*1290*/  UIMAD.WIDE.U32 UR8, UR12, UR24, URZ ;  /* 0x000000180c0872a5 */ /* 0x004fc4000f8e00ff */
[----:B----4-:R-:W-:Y:S02]  /*12a0*/  UISETP.NE.AND UP1, UPT, UR22, 0x1, UPT ;  /* 0x000000011600788c */ /* 0x010fe4000bf25270 */
[----:B------:R-:W-:Y:S01]  /*12b0*/  UISETP.NE.AND UP2, UPT, UR18, 0x1, UPT ;  /* 0x000000011200788c */ /* 0x000fe2000bf45270 */
[----:B------:R-:W-:Y:S02]  /*12c0*/  UMOV UR6, UR7 ;  /* 0x0000000700067c82 */ /* 0x000fe40008000000 */
[----:B------:R-:W-:Y:S01]  /*12d0*/  UMOV UR8, UR9 ;  /* 0x0000000900087c82 */ /* 0x000fe20008000000 */
[----:B------:R-:W-:Y:S02]  /*12e0*/  @UP0 USHF.R.U32.HI UR5, URZ, UR4, UR6 ;  /* 0x00000004ff050299 */ /* 0x000fe40008011606 */
[----:B------:R-:W-:Y:S02]  /*12f0*/  UIMAD.WIDE.U32 UR14, UR20, UR27, URZ ;  /* 0x0000001b140e72a5 */ /* 0x000fe4000f8e00ff */
[----:B------:R-:W-:-:S02]  /*1300*/  UIMAD.WIDE.U32 UR6, UR5, UR16, URZ ;  /* 0x00000010050672a5 */ /* 0x000fc4000f8e00ff */
[----:B------:R-:W-:Y:S02]  /*1310*/  @UP1 USHF.R.U32.HI UR12, URZ, UR25, UR8 ;  /* 0x00000019ff0c1299 */ /* 0x000fe40008011608 */
[----:B------:R-:W-:Y:S02]  /*1320*/  UIMAD.WIDE.U32 UR10, UR21, UR24, URZ ;  /* 0x00000018150a72a5 */ /* 0x000fe4000f8e00ff */
[----:B------:R-:W-:Y:S01]  /*1330*/  UIMAD.WIDE.U32 UR8, UR12, UR16, URZ ;  /* 0x000000100c0872a5 */ /* 0x000fe2000f8e00ff */
[----:B------:R-:W-:Y:S01]  /*1340*/  UMOV UR14, UR15 ;  /* 0x0000000f000e7c82 */ /* 0x000fe20008000000 */
[----:B------:R-:W-:Y:S01]  /*1350*/  UMOV UR6, UR7 ;  /* 0x0000000700067c82 */ /* 0x000fe20008000000 */
[----:B------:R-:W-:Y:S02]  /*1360*/  USHF.R.U32.HI UR14, URZ, UR4, UR14 ;  /* 0x00000004ff0e7299 */ /* 0x000fe4000801160e */
[----:B------:R-:W-:Y:S01]  /*1370*/  @UP2 USHF.R.U32.HI UR5, URZ, UR17, UR6 ;  /* 0x00000011ff052299 */ /* 0x000fe20008011606 */
[----:B------:R-:W-:-:S02]  /*1380*/  UMOV UR10, UR11 ;  /* 0x0000000b000a7c82 */ /* 0x000fc40008000000 */
[----:B------:R-:W-:Y:S01]  /*1390*/  UMOV UR6, UR9 ;  /* 0x0000000900067c82 */ /* 0x000fe20008000000 */
[----:B------:R-:W-:Y:S02]  /*13a0*/  USHF.R.U32.HI UR10, URZ, UR25, UR10 ;  /* 0x00000019ff0a7299 */ /* 0x000fe4000801160a */
[----:B------:R-:W-:Y:S02]  /*13b0*/  @UP2 USHF.R.U32.HI UR12, URZ, UR17, UR6 ;  /* 0x00000011ff0c2299 */ /* 0x000fe40008011606 */
[----:B------:R-:W-:Y:S02]  /*13c0*/  USEL UR4, UR20, UR14, !UP0 ;  /* 0x0000000e14047287 */ /* 0x000fe4000c000000 */
[----:B------:R-:W-:Y:S02]  /*13d0*/  UIMAD UR6, UR5, UR18, URZ ;  /* 0x00000012050672a4 */ /* 0x000fe4000f8e02ff */
[----:B------:R-:W-:Y:S02]  /*13e0*/  USEL UR5, UR21, UR10, !UP1 ;  /* 0x0000000a15057287 */ /* 0x000fe4000c800000 */
[----:B------:R-:W-:-:S02]  /*13f0*/  UIMAD UR8, UR12, UR18, URZ ;  /* 0x000000120c0872a4 */ /* 0x000fc4000f8e02ff */
[----:B------:R-:W-:Y:S02]  /*1400*/  UISETP.GE.AND UP0, UPT, UR4, UR6, UPT ;  /* 0x000000060400728c */ /* 0x000fe4000bf06270 */
[----:B------:R-:W-:Y:S02]  /*1410*/  UIMAD.WIDE.U32 UR6, UR4, UR16, URZ ;  /* 0x00000010040672a5 */ /* 0x000fe4000f8e00ff */
[----:B------:R-:W-:Y:S02]  /*1420*/  UISETP.GE.OR UP0, UPT, UR5, UR8, UP0 ;  /* 0x000000080500728c */ /* 0x000fe40008706670 */
[----:B------:R-:W-:Y:S02]  /*1430*/  UIMAD.WIDE.U32 UR8, UR5, UR16, URZ ;  /* 0x00000010050872a5 */ /* 0x000fe4000f8e00ff */
[----:B------:R-:W-:Y:S02]  /*1440*/  USHF.R.U32.HI UR7, URZ, UR17, UR7 ;  /* 0x00000011ff077299 */ /* 0x000fe40008011607 */
[----:B------:R-:W-:-:S02]  /*1450*/  UIADD3 UR10, UPT, UPT, -UR4, URZ, URZ ;  /* 0x000000ff040a7290 */ /* 0x000fc4000fffe1ff */
[----:B------:R-:W-:Y:S02]  /*1460*/  USEL UR7, UR4, UR7, !UP2 ;  /* 0x0000000704077287 */ /* 0x000fe4000d000000 */
[----:B------:R-:W-:Y:S01]  /*1470*/  UIADD3 UR16, UPT, UPT, -UR5, URZ, URZ ;  /* 0x000000ff05107290 */ /* 0x000fe2000fffe1ff */
[----:B------:R-:W-:Y:S01]  /*1480*/  @!UP0 UMOV UR6, UR9 ;  /* 0x0000000900068c82 */ /* 0x000fe20008000000 */
[----:B------:R-:W-:Y:S02]  /*1490*/  UIADD3 UR8, UPT, UPT, -UR7, URZ, URZ ;  /* 0x000000ff07087290 */ /* 0x000fe4000fffe1ff */
[----:B------:R-:W-:Y:S02]  /*14a0*/  @!UP0 USHF.R.U32.HI UR6, URZ, UR17, UR6 ;  /* 0x00000011ff068299 */ /* 0x000fe40008011606 */
[----:B------:R-:W-:Y:S02]  /*14b0*/  UIMAD UR8, UR18, UR8, UR4 ;  /* 0x00000008120872a4 */ /* 0x000fe4000f8e0204 */
[----:B------:R-:W-:-:S02]  /*14c0*/  @!UP0 USEL UR6, UR5, UR6, !UP2 ;  /* 0x0000000605068287 */ /* 0x000fc4000d000000 */
[----:B------:R-:W-:Y:S02]  /*14d0*/  UIMAD UR20, UR26, UR10, UR20 ;  /* 0x0000000a1a1472a4 */ /* 0x000fe4000f8e0214 */
[----:B------:R-:W-:Y:S02]  /*14e0*/  @!UP0 UIADD3 UR7, UPT, UPT, UR7, -UR6, URZ ;  /* 0x8000000607078290 */ /* 0x000fe4000fffe0ff */
[----:B------:R-:W-:Y:S02]  /*14f0*/  @!UP0 UIMAD UR6, UR8, UR12, UR6 ;  /* 0x0000000c080682a4 */ /* 0x000fe4000f8e0206 */
[----:B------:R-:W-:Y:S02]  /*1500*/  @!UP0 UIMAD UR4, UR7, UR18, UR5 ;  /* 0x00000012070482a4 */ /* 0x000fe4000f8e0205 */
[----:B------:R-:W-:Y:S02]  /*1510*/  UIMAD UR16, UR22, UR16, UR21 ;  /* 0x00000010161072a4 */ /* 0x000fe4000f8e0215 */
[----:B------:R-:W-:Y:S01]  /*1520*/  UIMAD UR20, UR4, UR26, UR20 ;  /* 0x0000001a041472a4 */ /* 0x000fe2000f8e0214 */
[----:B------:R-:W-:-:S02]  /*1530*/  @!UP0 UMOV UR5, UR6 ;  /* 0x0000000600058c82 */ /* 0x000fc40008000000 */
[----:B------:R-:W-:-:S12]  /*1540*/  UIMAD UR16, UR5, UR22, UR16 ;  /* 0x00000016051072a4 */ /* 0x000fd8000f8e0210 */
.L_x_18:
[----:B------:R-:W-:Y:S02]  /*1550*/  UISETP.NE.AND UP1, UPT, UR23, 0x1, UPT ;  /* 0x000000011700788c */ /* 0x000fe4000bf25270 */
[----:B------:R-:W-:Y:S02]  /*1560*/  UISETP.NE.AND UP0, UPT, UR13, 0x2, UPT ;  /* 0x000000020d00788c */ /* 0x000fe4000bf05270 */
[----:B------:R-:W-:Y:S02]  /*1570*/  ULOP3.LUT UR28, UR28, 0x1000, URZ, 0xc0, !UPT ;  /* 0x000010001c1c7892 */ /* 0x000fe4000f8ec0ff */
[----:B------:R-:W-:-:S03]  /*1580*/  USHF.L.U32 UR24, UR29, UR19, URZ ;  /* 0x000000131d187299 */ /* 0x000fc600080006ff */
[----:B------:R-:W-:Y:S09]  /*1590*/  BRA.U UP1, `(.L_x_19) ;  /* 0x0000000101447547 */ /* 0x000ff2000b800000 */
[----:B------:R-:W1:Y:S01]  /*15a0*/  LDCU.128 UR8, c[0x0][0xb10] ;  /* 0x00016200ff0877ac */ /* 0x000e620008000c00 */
[----:B------:R-:W2:Y:S01]  /*15b0*/  LDCU UR12, c[0x0][0xb0c] ;  /* 0x00016180ff0c77ac */ /* 0x000ea20008000800 */
[----:B------:R-:W3:Y:S01]  /*15c0*/  LDCU UR14, c[0x0][0xb20] ;  /* 0x00016400ff0e77ac */ /* 0x000ee20008000800 */
[----:B-1----:R-:W-:Y:S02]  /*15d0*/  UIMAD.WIDE.U32 UR6, UR16, UR8, URZ ;  /* 0x00000008100672a5 */ /* 0x002fe4000f8e00ff */
[----:B------:R-:W-:Y:S02]  /*15e0*/  UIMAD.WIDE.U32 UR4, UR20, UR11, URZ ;  /* 0x0000000b140472a5 */ /* 0x000fe4000f8e00ff */
[----:B--2---:R-:W-:Y:S02]  /*15f0*/  UISETP.NE.AND UP2, UPT, UR12, 0x1, UPT ;  /* 0x000000010c00788c */ /* 0x004fe4000bf45270 */
[----:B------:R-:W-:Y:S01]  /*1600*/  UISETP.NE.AND UP1, UPT, UR10, 0x1, UPT ;  /* 0x000000010a00788c */ /* 0x000fe2000bf25270 */
[----:B------:R-:W-:-:S02]  /*1610*/  UMOV UR6, UR7 ;  /* 0x0000000700067c82 */ /* 0x000fc40008000000 */
[----:B------:R-:W-:Y:S01]  /*1620*/  UMOV UR4, UR5 ;  /* 0x0000000500047c82 */ /* 0x000fe20008000000 */
[----:B------:R-:W-:Y:S02]  /*1630*/  USHF.R.U32.HI UR6, URZ, UR9, UR6 ;  /* 0x00000009ff067299 */ /* 0x000fe40008011606 */
[----:B---3--:R-:W-:Y:S02]  /*1640*/  USHF.R.U32.HI UR4, URZ, UR14, UR4 ;  /* 0x0000000eff047299 */ /* 0x008fe40008011604 */
[----:B------:R-:W-:Y:S02]  /*1650*/  USEL UR5, UR16, UR6, !UP2 ;  /* 0x0000000610057287 */ /* 0x000fe4000d000000 */
[----:B------:R-:W-:-:S04]  /*1660*/  USEL UR4, UR20, UR4, !UP1 ;  /* 0x0000000414047287 */ /* 0x000fc8000c800000 */
[----:B------:R-:W-:Y:S02]  /*1670*/  UIADD3 UR6, UPT, UPT, -UR4, UR5, URZ ;  /* 0x0000000504067290 */ /* 0x000fe4000fffe1ff */
[----:B------:R-:W-:Y:S02]  /*1680*/  UIADD3 UR4, UPT, UPT, UR4, -UR5, URZ ;  /* 0x8000000504047290 */ /* 0x000fe4000fffe0ff */
[----:B------:R-:W-:Y:S02]  /*1690*/  UIMAD UR20, UR6, UR10, UR20 ;  /* 0x0000000a061472a4 */ /* 0x000fe4000f8e0214 */
[----:B------:R-:W-:-:S12]  /*16a0*/  UIMAD UR16, UR4, UR12, UR16 ;  /* 0x0000000c041072a4 */ /* 0x000fd8000f8e0210 */
.L_x_19:
[----:B------:R-:W-:Y:S05]  /*16b0*/  BRA.U !UP5, `(.L_x_20) ;  /* 0x000000010d0c7547 */ /* 0x000fea000b800000 */
[----:B------:R-:W-:Y:S01]  /*16c0*/  UCGABAR_WAIT ;  /* 0x0000000000007dc7 */ /* 0x000fe20008000000 */
[----:B------:R-:W-:Y:S01]  /*16d0*/  CCTL.IVALL ;  /* 0x00000000ff00798f */ /* 0x000fe20002000000 */
[----:B------:R-:W-:Y:S05]  /*16e0*/  BRA `(.L_x_21) ;  /* 0x0000000000047947 */ /* 0x000fea0003800000 */
.L_x_20:
[----:B------:R-:W-:Y:S06]  /*16f0*/  BAR.SYNC.DEFER_BLOCKING 0x0 ;  /* 0x0000000000007b1d */ /* 0x000fec0000010000 */
.L_x_21:
[----:B------:R-:W-:Y:S05]  /*1700*/  BRA.U UP0, `(.L_x_22) ;  /* 0x0000001100b47547 */ /* 0x000fea000b800000 */
[----:B------:R-:W1:Y:S01]  /*1710*/  LDCU UR6, c[0x0][0x38c] ;  /* 0x00007180ff0677ac */ /* 0x000e620008000800 */
[----:B------:R-:W-:Y:S01]  /*1720*/  PLOP3.LUT P1, PT, PT, PT, UP3, 0x80, 0x8 ;  /* 0x000000000008781c */ /* 0x000fe20003f2f038 */
[----:B------:R-:W-:Y:S01]  /*1730*/  IMAD.MOV.U32 R12, RZ, RZ, 0x1 ;  /* 0x00000001ff0c7424 */ /* 0x000fe200078e00ff */
[----:B------:R-:W-:Y:S01]  /*1740*/  ISETP.NE.AND P2, PT, R0, RZ, P3 ;  /* 0x000000ff0000720c */ /* 0x000fe20001f45270 */
[----:B------:R-:W-:Y:S01]  /*1750*/  USHF.L.U32 UR7, UR21, 0x7, URZ ;  /* 0x0000000715077899 */ /* 0x000fe200080006ff */
[----:B------:R-:W-:Y:S01]  /*1760*/  PLOP3.LUT P1, PT, P1, PT, PT, 0x8, 0x80 ;  /* 0x000000000080781c */ /* 0x000fe20000f2e170 */
[----:B------:R-:W-:Y:S01]  /*1770*/  UMOV UR8, 0x400 ;  /* 0x0000040000087882 */ /* 0x000fe20000000000 */
[----:B------:R-:W-:Y:S01]  /*1780*/  UISETP.NE.AND UP1, UPT, UR13, URZ, UPT ;  /* 0x000000ff0d00728c */ /* 0x000fe2000bf25270 */
[----:B------:R-:W-:Y:S01]  /*1790*/  CS2R R10, SRZ ;  /* 0x00000000000a7805 */ /* 0x000fe2000001ff00 */
[----:B------:R-:W-:Y:S01]  /*17a0*/  USHF.L.U32 UR46, UR21, 0x6, URZ ;  /* 0x00000006152e7899 */ /* 0x000fe200080006ff */
[----:B------:R-:W-:Y:S01]  /*17b0*/  IMAD.MOV.U32 R9, RZ, RZ, RZ ;  /* 0x000000ffff097224 */ /* 0x000fe200078e00ff */
[----:B------:R-:W-:Y:S01]  /*17c0*/  ULEA UR13, UR48, UR8, 0x18 ;  /* 0x00000008300d7291 */ /* 0x000fe2000f8ec0ff */
[----:B------:R-:W-:Y:S01]  /*17d0*/  IMAD.MOV.U32 R8, RZ, RZ, 0x1 ;  /* 0x00000001ff087424 */ /* 0x000fe200078e00ff */
[----:B------:R-:W2:Y:S01]  /*17e0*/  LDCU UR39, c[0x0][0x370] ;  /* 0x00006e00ff2777ac */ /* 0x000ea20008000800 */
[----:B------:R-:W-:-:S02]  /*17f0*/  USEL UR21, UR43, 0x2, UP1 ;  /* 0x000000022b157887 */ /* 0x000fc40008800000 */
[----:B-1----:R-:W-:Y:S02]  /*1800*/  UIADD3 UR5, UPT, UPT, UR6, 0x3f, URZ ;  /* 0x0000003f06057890 */ /* 0x002fe4000fffe0ff */
[----:B------:R-:W-:Y:S02]  /*1810*/  UIADD3 UR47, UPT, UPT, UR6, 0x7e, URZ ;  /* 0x0000007e062f7890 */ /* 0x000fe4000fffe0ff */
[----:B------:R-:W-:Y:S01]  /*1820*/  USHF.R.S32.HI UR4, URZ, 0x1f, UR5 ;  /* 0x0000001fff047899 */ /* 0x000fe20008011405 */
[----:B------:R-:W1:Y:S03]  /*1830*/  LDCU.64 UR26, c[0x0][0x348] ;  /* 0x00006900ff1a77ac */ /* 0x000e660008000a00 */
[----:B------:R-:W-:Y:S02]  /*1840*/  ULEA.HI UR4, UR4, UR5, URZ, 0x6 ;  /* 0x0000000504047291 */ /* 0x000fe4000f8f30ff */
[----:B------:R-:W-:-:S02]  /*1850*/  UIADD3 UR5, UPT, UPT, UR6, -0x1, URZ ;  /* 0xffffffff06057890 */ /* 0x000fc4000fffe0ff */
[----:B------:R-:W-:Y:S02]  /*1860*/  USHF.R.S32.HI UR41, URZ, 0x6, UR4 ;  /* 0x00000006ff297899 */ /* 0x000fe40008011404 */
[----:B------:R-:W-:Y:S02]  /*1870*/  UISETP.GE.U32.AND UP2, UPT, UR5, -0x7f, UPT ;  /* 0xffffff810500788c */ /* 0x000fe4000bf46070 */
[----:B------:R-:W-:Y:S02]  /*1880*/  UISETP.LT.U32.AND UP0, UPT, UR41, 0x3, UPT ;  /* 0x000000032900788c */ /* 0x000fe4000bf01070 */
[----:B------:R-:W-:Y:S02]  /*1890*/  ULOP3.LUT UR5, UR7, 0x80, URZ, 0xc0, !UPT ;  /* 0x0000008007057892 */ /* 0x000fe4000f8ec0ff */
[----:B------:R-:W-:Y:S01]  /*18a0*/  USEL UR40, UR41, 0x3, UP0 ;  /* 0x0000000329287887 */ /* 0x000fe20008000000 */
[----:B------:R-:W3:Y:S03]  /*18b0*/  LDCU UR38, c[0x0][0x374] ;  /* 0x00006e80ff2677ac */ /* 0x000ee60008000800 */
[----:B------:R-:W-:-:S02]  /*18c0*/  UIADD3 UR4, UPT, UPT, UR40, -0x1, URZ ;  /* 0xffffffff28047890 */ /* 0x000fc4000fffe0ff */
[----:B------:R-:W-:Y:S02]  /*18d0*/  @UP2 UIADD3 UR4, UPT, UPT, UR40, URZ, URZ ;  /* 0x000000ff28042290 */ /* 0x000fe4000fffe0ff */
[----:B------:R-:W-:Y:S02]  /*18e0*/  ULOP3.LUT UR46, UR46, 0x40, URZ, 0xc0, !UPT ;  /* 0x000000402e2e7892 */ /* 0x000fe4000f8ec0ff */
[----:B------:R-:W-:Y:S02]  /*18f0*/  UIADD3 UR30, UPT, UPT, UR13, 0x8400, UR28 ;  /* 0x000084000d1e7890 */ /* 0x000fe4000fffe01c */
[----:B------:R-:W-:Y:S02]  /*1900*/  ULEA.HI UR44, UR28, UR5, URZ, 0x1a ;  /* 0x000000051c2c7291 */ /* 0x000fe4000f8fd0ff */
[----:B------:R-:W-:Y:S02]  /*1910*/  UIADD3 UR45, UPT, UPT, UR41, -UR40, URZ ;  /* 0x80000028292d7290 */ /* 0x000fe4000fffe0ff */
[----:B------:R-:W-:-:S02]  /*1920*/  UIADD3 UR29, UPT, UPT, UR4, 0x1, URZ ;  /* 0x00000001041d7890 */ /* 0x000fc4000fffe0ff */
[----:B------:R-:W-:Y:S01]  /*1930*/  UIADD3 UR43, UPT, UPT, -UR4, URZ, URZ ;  /* 0x000000ff042b7290 */ /* 0x000fe2000fffe1ff */
[----:B-123--:R-:W-:-:S11]  /*1940*/  UMOV UR6, URZ ;  /* 0x000000ff00067c82 */ /* 0x00efd60008000000 */
.L_x_42:
[----:B------:R-:W-:-:S09]  /*1950*/  UISETP.NE.AND UP0, UPT, UR48, URZ, UPT ;  /* 0x000000ff3000728c */ /* 0x000fd2000bf05270 */
[----:B-1----:R-:W-:Y:S05]  /*1960*/  BRA.U UP0, `(.L_x_23) ;  /* 0x0000000100287547 */ /* 0x002fea000b800000 */
[----:B------:R-:W-:Y:S02]  /*1970*/  LEA R0, R9, UR13, 0x3 ;  /* 0x0000000d09007c11 */ /* 0x000fe4000f8e18ff */
[----:B------:R-:W-:-:S04]  /*1980*/  SHF.L.U32 R3, R8, 0x1f, RZ ;  /* 0x0000001f08037819 */ /* 0x000fc800000006ff */
[----:B------:R-:W1:Y:S02]  /*1990*/  SYNCS.PHASECHK.TRANS64.TRYWAIT P0, [R0+URZ+0xd0], R3 ;  /* 0x0000d003000075a7 */ /* 0x000e6400080011ff */
[----:B-1----:R-:W-:Y:S05]  /*19a0*/  @!P0 BRA `(.L_x_24) ;  /* 0x0000007000cc8947 */ /* 0x002fea0003800000 */
.L_x_123:
[----:B------:R2:W-:Y:S01]  /*19b0*/  SYNCS.ARRIVE.TRANS64.A1T0 RZ, [R0+URZ+0xc0], RZ ;  /* 0x0000c0ff00ff79a7 */ /* 0x0005e200081000ff */
[----:B------:R-:W-:-:S05]  /*19c0*/  VIADD R9, R9, 0x1 ;  /* 0x0000000109097836 */ /* 0x000fca0000000000 */
[----:B------:R-:W-:-:S04]  /*19d0*/  ISETP.NE.AND P0, PT, R9, 0x2, PT ;  /* 0x000000020900780c */ /* 0x000fc80003f05270 */
[----:B-1----:R-:W-:Y:S02]  /*19e0*/  SEL R3, RZ, 0x1, P0 ;  /* 0x00000001ff037807 */ /* 0x002fe40000000000 */
[----:B------:R-:W-:Y:S02]  /*19f0*/  SEL R9, R9, RZ, P0 ;  /* 0x000000ff09097207 */ /* 0x000fe40000000000 */
[----:B------:R-:W-:-:S07]  /*1a00*/  LOP3.LUT R8, R8, R3, RZ, 0x3c, !PT ;  /* 0x0000000308087212 */ /* 0x000fce00078e3cff */
.L_x_23:
[----:B------:R-:W-:Y:S01]  /*1a10*/  ULEA UR4, UR6, UR13, 0x3 ;  /* 0x0000000d06047291 */ /* 0x000fe2000f8e18ff */
[----:B--2---:R-:W-:Y:S01]  /*1a20*/  SHF.L.U32 R0, R12, 0x1f, RZ ;  /* 0x0000001f0c007819 */ /* 0x004fe200000006ff */
[----:B------:R-:W-:Y:S02]  /*1a30*/  UISETP.GE.U32.AND UP0, UPT, UR47, 0x7f, UPT ;  /* 0x0000007f2f00788c */ /* 0x000fe4000bf06070 */
[----:B------:R-:W-:Y:S01]  /*1a40*/  ULEA UR11, UR20, UR46, 0x7 ;  /* 0x0000002e140b7291 */ /* 0x000fe2000f8e38ff */
[----:B------:R-:W-:-:S04]  /*1a50*/  UMOV UR7, URZ ;  /* 0x000000ff00077c82 */ /* 0x000fc80008000000 */
[----:B------:R1:W2:Y:S01]  /*1a60*/  SYNCS.PHASECHK.TRANS64.TRYWAIT P0, [UR4+0x18], R0 ;  /* 0x00001800ff0075a7 */ /* 0x0002a20008001104 */
[----:B------:R-:W-:-:S04]  /*1a70*/  ULEA.HI UR4, UR16, UR16, URZ, 0x1 ;  /* 0x0000001010047291 */ /* 0x000fc8000f8f08ff */
[----:B------:R-:W-:-:S04]  /*1a80*/  USHF.L.U32 UR4, UR4, 0x7, URZ ;  /* 0x0000000704047899 */ /* 0x000fc800080006ff */
[----:B------:R-:W-:-:S04]  /*1a90*/  ULOP3.LUT UR35, UR4, 0xffffff00, URZ, 0xc0, !UPT ;  /* 0xffffff0004237892 */ /* 0x000fc8000f8ec0ff */
[----:B------:R-:W-:Y:S01]  /*1aa0*/  UIADD3 UR35, UPT, UPT, UR44, UR35, URZ ;  /* 0x000000232c237290 */ /* 0x000fe2000fffe0ff */
[----:B------:R-:W-:Y:S11]  /*1ab0*/  BRA.U !UP0, `(.L_x_25) ;  /* 0x0000000108c47547 */ /* 0x000ff6000b800000 */
[----:B------:R-:W-:Y:S01]  /*1ac0*/  UMOV UR16, UR43 ;  /* 0x0000002b00107c82 */ /* 0x000fe20008000000 */
[----:B------:R-:W-:Y:S01]  /*1ad0*/  UMOV UR4, UR6 ;  /* 0x0000000600047c82 */ /* 0x000fe20008000000 */
[----:B------:R-:W-:-:S05]  /*1ae0*/  UMOV UR34, URZ ;  /* 0x000000ff00227c82 */ /* 0x000fca0008000000 */
.L_x_31:
[----:B------:R-:W-:Y:S01]  /*1af0*/  ULEA UR33, UR4, UR13, 0x3 ;  /* 0x0000000d04217291 */ /* 0x000fe2000f8e18ff */
[----:B------:R-:W-:Y:S01]  /*1b00*/  @P3 MOV R2, 0x6000 ;  /* 0x0000600000023802 */ /* 0x000fe20000000f00 */
[----:B--234-:R-:W-:Y:S10]  /*1b10*/  @P0 BRA `(.L_x_26) ;  /* 0x00000000000c0947 */ /* 0x01cff40003800000 */
[----:B------:R-:W-:-:S04]  /*1b20*/  SHF.L.U32 R3, R12, 0x1f, RZ ;  /* 0x0000001f0c037819 */ /* 0x000fc800000006ff */
[----:B------:R-:W2:Y:S02]  /*1b30*/  SYNCS.PHASECHK.TRANS64.TRYWAIT P0, [UR33+0x18], R3 ;  /* 0x00001803ff0075a7 */ /* 0x000ea40008001121 */
[----:B--2---:R-:W-:Y:S05]  /*1b40*/  @!P0 BRA `(.L_x_27) ;  /* 0x0000007000788947 */ /* 0x004fea0003800000 */
.L_x_26:
[----:B------:R2:W-:Y:S01]  /*1b50*/  @P3 SYNCS.ARRIVE.TRANS64 RZ, [UR33], R2 ;  /* 0x00000002ffff39a7 */ /* 0x0005e20008000021 */
[----:B------:R-:W-:Y:S02]  /*1b60*/  ULOP3.LUT UR5, UR21, 0x2, URZ, 0xfc, !UPT ;  /* 0x0000000215057892 */ /* 0x000fe4000f8efcff */
[----:B------:R-:W-:Y:S02]  /*1b70*/  UIADD3 UR16, UPT, UPT, UR16, 0x1, URZ ;  /* 0x0000000110107890 */ /* 0x000fe4000fffe0ff */
[----:B------:R-:W-:Y:S02]  /*1b80*/  UISETP.NE.AND UP0, UPT, UR5, 0x2, UPT ;  /* 0x000000020500788c */ /* 0x000fe4000bf05270 */
[----:B------:R-:W-:-:S07]  /*1b90*/  UISETP.NE.AND UP2, UPT, UR16, 0x1, UPT ;  /* 0x000000011000788c */ /* 0x000fce000bf45270 */
[----:B------:R-:W-:Y:S05]  /*1ba0*/  BRA.U UP0, `(.L_x_28) ;  /* 0x0000000100047547 */ /* 0x000fea000b800000 */
[----:B------:R-:W-:Y:S05]  /*1bb0*/  BPT.TRAP 0x1 ;  /* 0x000000040000795c */ /* 0x000fea0000300000 */
.L_x_28:
[----:B------:R-:W-:Y:S04]  /*1bc0*/  BSSY.RECONVERGENT B0, `(.L_x_29) ;  /* 0x0000003000007945 */ /* 0x000fe80003800200 */
[----:B------:R-:W-:Y:S05]  /*1bd0*/  @!P2 BRA `(.L_x_30) ;  /* 0x000000000004a947 */ /* 0x000fea0003800000 */
[----:B------:R-:W-:Y:S05]  /*1be0*/  BPT.TRAP 0x1 ;  /* 0x000000040000795c */ /* 0x000fea0000300000 */
.L_x_30:
[----:B------:R-:W-:Y:S05]  /*1bf0*/  BSYNC.RECONVERGENT B0 ;  /* 0x0000000000007941 */ /* 0x000fea0003800200 */
.L_x_29:
[----:B------:R-:W-:Y:S02]  /*1c00*/  UIADD3 UR5, UPT, UPT, UR4, 0x1, URZ ;  /* 0x0000000104057890 */ /* 0x000fe4000fffe0ff */
[----:B------:R-:W-:Y:S02]  /*1c10*/  ULEA UR32, UR4, UR28, 0xd ;  /* 0x0000001c04207291 */ /* 0x000fe4000f8e68ff */
[----:B------:R-:W-:Y:S02]  /*1c20*/  UISETP.NE.AND UP0, UPT, UR5, 0x3, UPT ;  /* 0x000000030500788c */ /* 0x000fe4000bf05270 */
[----:B------:R-:W-:Y:S02]  /*1c30*/  UIADD3 UR14, UP1, UPT, UR26, 0x80, URZ ;  /* 0x000000801a0e7890 */ /* 0x000fe4000ff3e0ff */
[----:B------:R-:W-:Y:S02]  /*1c40*/  USEL UR7, URZ, 0x1, UP0 ;  /* 0x00000001ff077887 */ /* 0x000fe40008000000 */
[----:B------:R-:W-:-:S02]  /*1c50*/  USEL UR6, UR5, URZ, UP0 ;  /* 0x000000ff05067287 */ /* 0x000fc40008000000 */
[----:B------:R-:W-:Y:S02]  /*1c60*/  ULEA UR8, UR4, UR13, 0xc ;  /* 0x0000000d04087291 */ /* 0x000fe4000f8e60ff */
[----:B------:R-:W-:Y:S01]  /*1c70*/  ULEA UR5, UR6, UR13, 0x3 ;  /* 0x0000000d06057291 */ /* 0x000fe2000f8e18ff */
[----:B------:R-:W-:Y:S01]  /*1c80*/  LOP3.LUT R12, R12, UR7, RZ, 0x3c, !PT ;  /* 0x000000070c0c7c12 */ /* 0x000fe2000f8e3cff */
[----:B------:R-:W-:Y:S02]  /*1c90*/  UIADD3 UR4, UP0, UPT, UR26, 0x180, URZ ;  /* 0x000001801a047890 */ /* 0x000fe4000ff1e0ff */
[----:B------:R-:W-:Y:S01]  /*1ca0*/  ULOP3.LUT UR33, UR33, 0xfefffff8, URZ, 0xc0, !UPT ;  /* 0xfefffff821217892 */ /* 0x000fe2000f8ec0ff */
[----:B-1----:R-:W-:Y:S01]  /*1cb0*/  SHF.L.U32 R0, R12, 0x1f, RZ ;  /* 0x0000001f0c007819 */ /* 0x002fe200000006ff */
[----:B------:R-:W-:Y:S02]  /*1cc0*/  UIADD3.X UR15, UPT, UPT, URZ, UR27, URZ, UP1, !UPT ;  /* 0x0000001bff0f7290 */ /* 0x000fe40008ffe4ff */
[----:B------:R-:W-:Y:S01]  /*1cd0*/  UIADD3 UR32, UPT, UPT, UR13, 0x8400, UR32 ;  /* 0x000084000d207890 */ /* 0x000fe2000fffe020 */
[----:B------:R3:W4:Y:S01]  /*1ce0*/  SYNCS.PHASECHK.TRANS64.TRYWAIT P0, [UR5+0x18], R0 ;  /* 0x00001800ff0075a7 */ /* 0x0007220008001105 */
[----:B------:R-:W-:-:S02]  /*1cf0*/  UPRMT UR7, URZ, 0x5410, UR24 ;  /* 0x00005410ff077896 */ /* 0x000fc40008000018 */
[----:B------:R-:W-:Y:S02]  /*1d00*/  UIADD3 UR8, UPT, UPT, UR8, 0xe400, URZ ;  /* 0x0000e40008087890 */ /* 0x000fe4000fffe0ff */
[----:B------:R-:W-:Y:S01]  /*1d10*/  UIADD3.X UR5, UPT, UPT, URZ, UR27, URZ, UP0, !UPT ;  /* 0x0000001bff057290 */ /* 0x000fe200087fe4ff */
[----:B------:R-:W-:Y:S01]  /*1d20*/  UMOV UR18, 0x0 ;  /* 0x0000000000127882 */ /* 0x000fe20000000000 */
[----:B------:R-:W-:Y:S01]  /*1d30*/  UMOV UR19, 0x10000000 ;  /* 0x1000000000137882 */ /* 0x000fe20000000000 */
[----:B------:R-:W-:Y:S01]  /*1d40*/  UMOV UR10, UR34 ;  /* 0x00000022000a7c82 */ /* 0x000fe20008000000 */
[----:B------:R-:W-:Y:S01]  /*1d50*/  UMOV UR12, UR36 ;  /* 0x00000024000c7c82 */ /* 0x000fe20008000000 */
[----:B------:R-:W-:Y:S01]  /*1d60*/  UMOV UR9, UR33 ;  /* 0x0000002100097c82 */ /* 0x000fe20008000000 */
[----:B------:R1:W-:Y:S03]  /*1d70*/  UTMALDG.3D.MULTICAST.2CTA [UR32], [UR14], UR7, desc[UR18] ;  /* 0x000012200e0073b4 */ /* 0x0003e60008211807 */
[----:B------:R2:W-:Y:S01]  /*1d80*/  UTMALDG.3D.2CTA [UR8], [UR4], desc[UR18] ;  /* 0x00001208040075b4 */ /* 0x0005e20008211000 */
[----:B-1----:R-:W-:Y:S01]  /*1d90*/  UIADD3 UR34, UPT, UPT, UR34, 0x40, URZ ;  /* 0x0000004022227890 */ /* 0x002fe2000fffe0ff */
[----:B------:R-:W-:Y:S01]  /*1da0*/  UMOV UR7, UR29 ;  /* 0x0000001d00077c82 */ /* 0x000fe20008000000 */
[----:B--2---:R-:W-:Y:S01]  /*1db0*/  UMOV UR4, UR6 ;  /* 0x0000000600047c82 */ /* 0x004fe20008000000 */
[----:B------:R-:W-:Y:S09]  /*1dc0*/  BRA.U UP2, `(.L_x_31) ;  /* 0xfffffffd02487547 */ /* 0x000ff2000b83ffff */
.L_x_25:
[----:B------:R-:W-:Y:S01]  /*1dd0*/  ULEA UR4, UR6, UR13, 0x3 ;  /* 0x0000000d06047291 */ /* 0x000fe2000f8e18ff */
[----:B-1-3--:R-:W-:Y:S01]  /*1de0*/  SHF.L.U32 R0, R12, 0x1f, RZ ;  /* 0x0000001f0c007819 */ /* 0x00afe200000006ff */
[----:B------:R-:W-:Y:S01]  /*1df0*/  @!P1 SYNCS.ARRIVE.TRANS64.A1T0 RZ, [UR13+0x58], RZ ;  /* 0x000058ffffff99a7 */ /* 0x000fe2000810000d */
[----:B------:R-:W-:-:S06]  /*1e00*/  UISETP.GT.AND UP0, UPT, UR41, UR40, UPT ;  /* 0x000000282900728c */ /* 0x000fcc000bf04270 */
[----:B--2-4-:R1:W2:Y:S03]  /*1e10*/  SYNCS.PHASECHK.TRANS64.TRYWAIT P0, [UR4+0x18], R0 ;  /* 0x00001800ff0075a7 */ /* 0x0142a60008001104 */
[----:B------:R-:W-:Y:S05]  /*1e20*/  BRA.U !UP0, `(.L_x_32) ;  /* 0x0000000108c07547 */ /* 0x000fea000b800000 */
[----:B------:R-:W-:Y:S01]  /*1e30*/  UIADD3 UR25, UPT, UPT, UR45, UR7, URZ ;  /* 0x000000072d197290 */ /* 0x000fe2000fffe0ff */
[----:B------:R-:W-:-:S11]  /*1e40*/  UMOV UR4, UR6 ;  /* 0x0000000600047c82 */ /* 0x000fd60008000000 */
.L_x_38:
[----:B------:R-:W-:Y:S01]  /*1e50*/  ULEA UR17, UR4, UR13, 0x3 ;  /* 0x0000000d04117291 */ /* 0x000fe2000f8e18ff */
[----:B--2---:R-:W-:Y:S01]  /*1e60*/  @P3 MOV R2, 0x6000 ;  /* 0x0000600000023802 */ /* 0x004fe20000000f00 */
[----:B--2-4-:R-:W-:Y:S10]  /*1e70*/  @P0 BRA `(.L_x_33) ;  /* 0x00000000000c0947 */ /* 0x014ff40003800000 */
[----:B------:R-:W-:-:S04]  /*1e80*/  SHF.L.U32 R3, R12, 0x1f, RZ ;  /* 0x0000001f0c037819 */ /* 0x000fc800000006ff */
[----:B------:R-:W2:Y:S02]  /*1e90*/  SYNCS.PHASECHK.TRANS64.TRYWAIT P0, [UR17+0x18], R3 ;  /* 0x00001803ff0075a7 */ /* 0x000ea40008001111 */
[----:B--2---:R-:W-:Y:S05]  /*1ea0*/  @!P0 BRA `(.L_x_34) ;  /* 0x0000006c00b88947 */ /* 0x004fea0003800000 */
.L_x_33:
[----:B------:R2:W-:Y:S01]  /*1eb0*/  @P3 SYNCS.ARRIVE.TRANS64 RZ, [UR17], R2 ;  /* 0x00000002ffff39a7 */ /* 0x0005e20008000011 */
[----:B------:R-:W-:-:S04]  /*1ec0*/  ULOP3.LUT UR5, UR21, 0x2, URZ, 0xfc, !UPT ;  /* 0x0000000215057892 */ /* 0x000fc8000f8efcff */
[----:B------:R-:W-:-:S09]  /*1ed0*/  UISETP.NE.AND UP0, UPT, UR5, 0x2, UPT ;  /* 0x000000020500788c */ /* 0x000fd2000bf05270 */
[----:B------:R-:W-:Y:S05]  /*1ee0*/  BRA.U UP0, `(.L_x_35) ;  /* 0x0000000100047547 */ /* 0x000fea000b800000 */
[----:B------:R-:W-:Y:S05]  /*1ef0*/  BPT.TRAP 0x1 ;  /* 0x000000040000795c */ /* 0x000fea0000300000 */
.L_x_35:
[----:B------:R-:W-:Y:S04]  /*1f00*/  BSSY.RECONVERGENT B0, `(.L_x_36) ;  /* 0x0000003000007945 */ /* 0x000fe80003800200 */
[----:B------:R-:W-:Y:S05]  /*1f10*/  @!P2 BRA `(.L_x_37) ;  /* 0x000000000004a947 */ /* 0x000fea0003800000 */
[----:B------:R-:W-:Y:S05]  /*1f20*/  BPT.TRAP 0x1 ;  /* 0x000000040000795c */ /* 0x000fea0000300000 */
.L_x_37:
[----:B------:R-:W-:Y:S05]  /*1f30*/  BSYNC.RECONVERGENT B0 ;  /* 0x0000000000007941 */ /* 0x000fea0003800200 */
.L_x_36:
[----:B------:R-:W-:Y:S02]  /*1f40*/  UIADD3 UR5, UPT, UPT, UR4, 0x1, URZ ;  /* 0x0000000104057890 */ /* 0x000fe4000fffe0ff */
[----:B------:R-:W-:Y:S02]  /*1f50*/  UIADD3 UR14, UP1, UPT, UR26, 0x80, URZ ;  /* 0x000000801a0e7890 */ /* 0x000fe4000ff3e0ff */
[----:B------:R-:W-:Y:S02]  /*1f60*/  UISETP.NE.AND UP0, UPT, UR5, 0x3, UPT ;  /* 0x000000030500788c */ /* 0x000fe4000bf05270 */
[----:B------:R-:W-:Y:S02]  /*1f70*/  ULEA UR16, UR4, UR30, 0xd ;  /* 0x0000001e04107291 */ /* 0x000fe4000f8e68ff */
[----:B------:R-:W-:Y:S02]  /*1f80*/  USEL UR8, URZ, 0x1, UP0 ;  /* 0x00000001ff087887 */ /* 0x000fe40008000000 */
[----:B------:R-:W-:-:S02]  /*1f90*/  USEL UR6, UR5, URZ, UP0 ;  /* 0x000000ff05067287 */ /* 0x000fc40008000000 */
[----:B------:R-:W-:Y:S02]  /*1fa0*/  UIADD3 UR22, UP0, UPT, UR26, 0x180, URZ ;  /* 0x000001801a167890 */ /* 0x000fe4000ff1e0ff */
[----:B------:R-:W-:Y:S01]  /*1fb0*/  LOP3.LUT R12, R12, UR8, RZ, 0x3c, !PT ;  /* 0x000000080c0c7c12 */ /* 0x000fe2000f8e3cff */
[----:B------:R-:W-:Y:S02]  /*1fc0*/  ULEA UR8, UR4, UR13, 0xc ;  /* 0x0000000d04087291 */ /* 0x000fe4000f8e60ff */
[----:B------:R-:W-:Y:S01]  /*1fd0*/  ULEA UR5, UR6, UR13, 0x3 ;  /* 0x0000000d06057291 */ /* 0x000fe2000f8e18ff */
[----:B-1----:R-:W-:Y:S01]  /*1fe0*/  SHF.L.U32 R0, R12, 0x1f, RZ ;  /* 0x0000001f0c007819 */ /* 0x002fe200000006ff */
[----:B------:R-:W-:Y:S02]  /*1ff0*/  USHF.L.U32 UR18, UR7, 0x6, URZ ;  /* 0x0000000607127899 */ /* 0x000fe400080006ff */
[----:B------:R-:W-:Y:S02]  /*2000*/  ULOP3.LUT UR17, UR17, 0xfefffff8, URZ, 0xc0, !UPT ;  /* 0xfefffff811117892 */ /* 0x000fe4000f8ec0ff */
[----:B------:R-:W-:-:S02]  /*2010*/  UIADD3.X UR15, UPT, UPT, URZ, UR27, URZ, UP1, !UPT ;  /* 0x0000001bff0f7290 */ /* 0x000fc40008ffe4ff */
[----:B------:R-:W-:Y:S01]  /*2020*/  UPRMT UR4, URZ, 0x5410, UR24 ;  /* 0x00005410ff047896 */ /* 0x000fe20008000018 */
[----:B------:R3:W4:Y:S01]  /*2030*/  SYNCS.PHASECHK.TRANS64.TRYWAIT P0, [UR5+0x18], R0 ;  /* 0x00001800ff0075a7 */ /* 0x0007220008001105 */
[----:B------:R-:W-:Y:S02]  /*2040*/  UIADD3 UR8, UPT, UPT, UR8, 0xe400, URZ ;  /* 0x0000e40008087890 */ /* 0x000fe4000fffe0ff */
[----:B------:R-:W-:Y:S01]  /*2050*/  UIADD3.X UR23, UPT, UPT, URZ, UR27, URZ, UP0, !UPT ;  /* 0x0000001bff177290 */ /* 0x000fe200087fe4ff */
[----:B------:R-:W-:Y:S01]  /*2060*/  UMOV UR32, 0x0 ;  /* 0x0000000000207882 */ /* 0x000fe20000000000 */
[----:B------:R-:W-:Y:S01]  /*2070*/  UMOV UR33, 0x10000000 ;  /* 0x1000000000217882 */ /* 0x000fe20000000000 */
[----:B------:R-:W-:Y:S01]  /*2080*/  UMOV UR19, UR35 ;  /* 0x0000002300137c82 */ /* 0x000fe20008000000 */
[----:B------:R-:W-:Y:S01]  /*2090*/  UMOV UR20, UR36 ;  /* 0x0000002400147c82 */ /* 0x000fe20008000000 */
[----:B------:R-:W-:Y:S01]  /*20a0*/  UMOV UR12, UR36 ;  /* 0x00000024000c7c82 */ /* 0x000fe20008000000 */
[----:B------:R-:W-:Y:S01]  /*20b0*/  UMOV UR9, UR17 ;  /* 0x0000001100097c82 */ /* 0x000fe20008000000 */
[----:B------:R-:W-:Y:S01]  /*20c0*/  UMOV UR10, UR18 ;  /* 0x00000012000a7c82 */ /* 0x000fe20008000000 */
[----:B------:R1:W-:Y:S01]  /*20d0*/  UTMALDG.3D.MULTICAST.2CTA [UR16], [UR14], UR4, desc[UR32] ;  /* 0x000020100e0073b4 */ /* 0x0003e20008211804 */
[----:B------:R-:W-:-:S04]  /*20e0*/  UIADD3 UR7, UPT, UPT, UR7, 0x1, URZ ;  /* 0x0000000107077890 */ /* 0x000fc8000fffe0ff */
[----:B------:R-:W-:Y:S01]  /*20f0*/  UISETP.NE.AND UP0, UPT, UR7, UR25, UPT ;  /* 0x000000190700728c */ /* 0x000fe2000bf05270 */
[----:B------:R3:W-:Y:S01]  /*2100*/  UTMALDG.3D.2CTA [UR8], [UR22], desc[UR32] ;  /* 0x00002008160075b4 */ /* 0x0007e20008211000 */
[----:B-1----:R-:W-:-:S07]  /*2110*/  UMOV UR4, UR6 ;  /* 0x0000000600047c82 */ /* 0x002fce0008000000 */
[----:B---3--:R-:W-:Y:S05]  /*2120*/  BRA.U UP0, `(.L_x_38) ;  /* 0xfffffffd00487547 */ /* 0x008fea000b83ffff */
.L_x_32:
[C---:B------:R-:W-:Y:S01]  /*2130*/  LEA R3, R11.reuse, UR13, 0x3 ;  /* 0x0000000d0b037c11 */ /* 0x040fe2000f8e18ff */
[----:B------:R-:W-:Y:S01]  /*2140*/  NOP ;  /* 0x0000000000007918 */ /* 0x000fe20000000000 */
[----:B-1----:R-:W-:Y:S02]  /*2150*/  SHF.L.U32 R0, R10, 0x1f, RZ ;  /* 0x0000001f0a007819 */ /* 0x002fe400000006ff */
[----:B------:R-:W-:Y:S02]  /*2160*/  LEA R5, R11, UR13, 0x4 ;  /* 0x0000000d0b057c11 */ /* 0x000fe4000f8e20ff */
[----:B--2-4-:R-:W1:Y:S02]  /*2170*/  SYNCS.PHASECHK.TRANS64.TRYWAIT P0, [R3+URZ+0x60], R0 ;  /* 0x00006000030075a7 */ /* 0x014e6400080011ff */
[----:B-1----:R-:W-:Y:S05]  /*2180*/  @!P0 BRA `(.L_x_39) ;  /* 0x0000006c00188947 */ /* 0x002fea0003800000 */
.L_x_126:
[----:B------:R-:W2:Y:S01]  /*2190*/  LDS.128 R4, [R5+0xf0] ;  /* 0x0000f00005047984 */ /* 0x000ea20000000c00 */
[----:B------:R-:W-:Y:S01]  /*21a0*/  UISETP.GE.AND UP0, UPT, UR42, 0x1, UPT ;  /* 0x000000012a00788c */ /* 0x000fe2000bf06270 */
[----:B------:R-:W-:Y:S01]  /*21b0*/  @!PT LDS RZ, [RZ] ;  /* 0x00000000fffff984 */ /* 0x000fe20000000800 */
[----:B------:R-:W-:Y:S01]  /*21c0*/  @!PT LDS RZ, [RZ] ;  /* 0x00000000fffff984 */ /* 0x000fe20000000800 */
[----:B------:R-:W-:Y:S01]  /*21d0*/  @!PT LDS RZ, [RZ] ;  /* 0x00000000fffff984 */ /* 0x000fe20000000800 */
[----:B------:R-:W-:Y:S01]  /*21e0*/  @!PT LDS RZ, [RZ] ;  /* 0x00000000fffff984 */ /* 0x000fe20000000800 */
[----:B------:R3:W-:Y:S06]  /*21f0*/  MEMBAR.ALL.CTA ;  /* 0x0000000000007992 */ /* 0x0007ec0000008000 */
[----:B---3--:R-:W3:Y:S01]  /*2200*/  FENCE.VIEW.ASYNC.S ;  /* 0x00000000000073c6 */ /* 0x008ee20000000000 */
[----:B--2---:R-:W-:-:S13]  /*2210*/  LOP3.LUT P0, RZ, R6, 0x1, RZ, 0xc0, !PT ;  /* 0x0000000106ff7812 */ /* 0x004fda000780c0ff */
[----:B---3--:R-:W-:Y:S01]  /*2220*/  VOTEU.ANY UP1, P0 ;  /* 0x0000000000ff7886 */ /* 0x008fe20000020100 */
[----:B------:R-:W-:-:S13]  /*2230*/  PLOP3.LUT P0, PT, PT, PT, UP1, 0x80, 0x8 ;  /* 0x000000000008781c */ /* 0x000fda0003f0f018 */
[----:B-1----:R-:W-:Y:S02]  /*2240*/  @P0 LOP3.LUT R0, R5, 0xffff, RZ, 0xc0, !PT ;  /* 0x0000ffff05000812 */ /* 0x002fe400078ec0ff */
[----:B------:R-:W-:Y:S02]  /*2250*/  @P0 MOV R2, R4 ;  /* 0x0000000400020202 */ /* 0x000fe40000000f00 */
[----:B------:R-:W-:Y:S01]  /*2260*/  @P0 R2UR UR5, R0 ;  /* 0x00000000000502ca */ /* 0x000fe200000e0000 */
[----:B------:R-:W-:Y:S01]  /*2270*/  VIADD R0, R3, 0x70 ;  /* 0x0000007003007836 */ /* 0x000fe20000000000 */
[----:B------:R-:W-:Y:S02]  /*2280*/  @P0 SHF.R.U32.HI R4, RZ, 0x10, R5 ;  /* 0x00000010ff040819 */ /* 0x000fe40000011605 */
[----:B------:R-:W-:Y:S02]  /*2290*/  @P0 R2UR UR7, R2 ;  /* 0x00000000020702ca */ /* 0x000fe400000e0000 */
[----:B------:R-:W-:-:S02]  /*22a0*/  PRMT R0, RZ, 0x654, R0 ;  /* 0x00000654ff007816 */ /* 0x000fc40000000000 */
[----:B------:R-:W-:Y:S02]  /*22b0*/  @P0 R2UR UR4, R4 ;  /* 0x00000000040402ca */ /* 0x000fe400000e0000 */
[----:B------:R1:W-:Y:S03]  /*22c0*/  SYNCS.ARRIVE.TRANS64.RED.A1T0 RZ, [R0+URZ], RZ ;  /* 0x000000ff00ff79a7 */ /* 0x0003e600081004ff */
[----:B------:R-:W-:-:S04]  /*22d0*/  @UP1 UMOV UR31, UR5 ;  /* 0x00000005001f1c82 */ /* 0x000fc80008000000 */
[----:B------:R-:W-:-:S04]  /*22e0*/  @UP1 UMOV UR37, UR7 ;  /* 0x0000000700251c82 */ /* 0x000fc80008000000 */
[----:B------:R-:W-:Y:S01]  /*22f0*/  @UP1 UMOV UR36, UR4 ;  /* 0x0000000400241c82 */ /* 0x000fe20008000000 */
[----:B------:R-:W-:Y:S05]  /*2300*/  BRA.U !UP0, `(.L_x_40) ;  /* 0x0000000108d47547 */ /* 0x000fea000b800000 */
[----:B------:R-:W2:Y:S01]  /*2310*/  LDCU.128 UR16, c[0x0][0xb10] ;  /* 0x00016200ff1077ac */ /* 0x000ea20008000c00 */
[----:B------:R-:W3:Y:S01]  /*2320*/  LDCU UR12, c[0x0][0xb20] ;  /* 0x00016400ff0c77ac */ /* 0x000ee20008000800 */
[----:B------:R-:W4:Y:S01]  /*2330*/  LDCU UR20, c[0x0][0xb0c] ;  /* 0x00016180ff1477ac */ /* 0x000f220008000800 */
[----:B------:R-:W1:Y:S01]  /*2340*/  LDCU.64 UR8, c[0x0][0xb28] ;  /* 0x00016500ff0877ac */ /* 0x000e620008000a00 */
[----:B------:R-:W-:Y:S02]  /*2350*/  UISETP.NE.AND UP3, UPT, UR42, 0x1, UPT ;  /* 0x000000012a00788c */ /* 0x000fe4000bf65270 */
[----:B--2---:R-:W-:Y:S02]  /*2360*/  UIMAD.WIDE.U32 UR10, UR38, UR19, URZ ;  /* 0x00000013260a72a5 */ /* 0x004fe4000f8e00ff */
[----:B------:R-:W-:Y:S02]  /*2370*/  UIMAD.WIDE.U32 UR4, UR39, UR16, URZ ;  /* 0x00000010270472a5 */ /* 0x000fe4000f8e00ff */
[----:B------:R-:W-:-:S02]  /*2380*/  UISETP.NE.AND UP0, UPT, UR18, 0x1, UPT ;  /* 0x000000011200788c */ /* 0x000fc4000bf05270 */
[----:B------:R-:W-:Y:S01]  /*2390*/  UIMAD.WIDE.U32 UR22, UR31, UR19, URZ ;  /* 0x000000131f1672a5 */ /* 0x000fe2000f8e00ff */
[----:B------:R-:W-:Y:S02]  /*23a0*/  UMOV UR10, UR11 ;  /* 0x0000000b000a7c82 */ /* 0x000fe40008000000 */
[----:B------:R-:W-:Y:S01]  /*23b0*/  UMOV UR4, UR5 ;  /* 0x0000000500047c82 */ /* 0x000fe20008000000 */
[----:B---3--:R-:W-:Y:S02]  /*23c0*/  USHF.R.U32.HI UR10, URZ, UR12, UR10 ;  /* 0x0000000cff0a7299 */ /* 0x008fe4000801160a */
[----:B----4-:R-:W-:Y:S02]  /*23d0*/  UISETP.NE.AND UP2, UPT, UR20, 0x1, UPT ;  /* 0x000000011400788c */ /* 0x010fe4000bf45270 */
[----:B------:R-:W-:Y:S02]  /*23e0*/  USHF.R.U32.HI UR4, URZ, UR17, UR4 ;  /* 0x00000011ff047299 */ /* 0x000fe40008011604 */
[----:B------:R-:W-:-:S02]  /*23f0*/  USEL UR5, UR38, UR10, !UP0 ;  /* 0x0000000a26057287 */ /* 0x000fc4000c000000 */
[----:B------:R-:W-:Y:S02]  /*2400*/  USEL UR7, UR39, UR4, !UP2 ;  /* 0x0000000427077287 */ /* 0x000fe4000d000000 */
[----:B-1----:R-:W-:Y:S01]  /*2410*/  UIMAD.WIDE.U32 UR10, UR5, UR8, URZ ;  /* 0x00000008050a72a5 */ /* 0x002fe2000f8e00ff */
[----:B------:R-:W-:Y:S01]  /*2420*/  UMOV UR4, UR23 ;  /* 0x0000001700047c82 */ /* 0x000fe20008000000 */
[----:B------:R-:W-:Y:S02]  /*2430*/  UIMAD.WIDE.U32 UR14, UR37, UR16, URZ ;  /* 0x00000010250e72a5 */ /* 0x000fe4000f8e00ff */
[----:B------:R-:W-:-:S03]  /*2440*/  UIMAD.WIDE.U32 UR22, UR7, UR8, URZ ;  /* 0x00000008071672a5 */ /* 0x000fc6000f8e00ff */
[----:B------:R-:W-:Y:S01]  /*2450*/  UMOV UR10, UR11 ;  /* 0x0000000b000a7c82 */ /* 0x000fe20008000000 */
[----:B------:R-:W-:Y:S02]  /*2460*/  USHF.R.U32.HI UR4, URZ, UR12, UR4 ;  /* 0x0000000cff047299 */ /* 0x000fe40008011604 */
[----:B------:R-:W-:Y:S01]  /*2470*/  @UP3 USHF.R.U32.HI UR5, URZ, UR9, UR10 ;  /* 0x00000009ff053299 */ /* 0x000fe2000801160a */
[----:B------:R-:W-:Y:S01]  /*2480*/  UMOV UR14, UR15 ;  /* 0x0000000f000e7c82 */ /* 0x000fe20008000000 */
[----:B------:R-:W-:Y:S01]  /*2490*/  UMOV UR22, UR23 ;  /* 0x0000001700167c82 */ /* 0x000fe20008000000 */
[----:B------:R-:W-:Y:S02]  /*24a0*/  USHF.R.U32.HI UR17, URZ, UR17, UR14 ;  /* 0x00000011ff117299 */ /* 0x000fe4000801160e */
[----:B------:R-:W-:Y:S02]  /*24b0*/  USEL UR4, UR31, UR4, !UP0 ;  /* 0x000000041f047287 */ /* 0x000fe4000c000000 */
[----:B------:R-:W-:-:S02]  /*24c0*/  @UP3 USHF.R.U32.HI UR7, URZ, UR9, UR22 ;  /* 0x00000009ff073299 */ /* 0x000fc40008011616 */
[----:B------:R-:W-:Y:S02]  /*24d0*/  UIMAD UR10, UR42, UR5, URZ ;  /* 0x000000052a0a72a4 */ /* 0x000fe4000f8e02ff */
[----:B------:R-:W-:Y:S02]  /*24e0*/  USEL UR5, UR37, UR17, !UP2 ;  /* 0x0000001125057287 */ /* 0x000fe4000d000000 */
[----:B------:R-:W-:Y:S02]  /*24f0*/  UIMAD UR12, UR42, UR7, URZ ;  /* 0x000000072a0c72a4 */ /* 0x000fe4000f8e02ff */
[----:B------:R-:W-:Y:S02]  /*2500*/  UISETP.GE.AND UP0, UPT, UR4, UR10, UPT ;  /* 0x0000000a0400728c */ /* 0x000fe4000bf06270 */
[----:B------:R-:W-:Y:S02]  /*2510*/  UIMAD.WIDE.U32 UR10, UR4, UR8, URZ ;  /* 0x00000008040a72a5 */ /* 0x000fe4000f8e00ff */
[----:B------:R-:W-:-:S02]  /*2520*/  UISETP.GE.OR UP0, UPT, UR5, UR12, UP0 ;  /* 0x0000000c0500728c */ /* 0x000fc40008706670 */
[----:B------:R-:W-:Y:S02]  /*2530*/  UIMAD.WIDE.U32 UR14, UR5, UR8, URZ ;  /* 0x00000008050e72a5 */ /* 0x000fe4000f8e00ff */
[----:B------:R-:W-:Y:S01]  /*2540*/  UIADD3 UR12, UPT, UPT, -UR5, URZ, URZ ;  /* 0x000000ff050c7290 */ /* 0x000fe2000fffe1ff */
[----:B------:R-:W-:Y:S01]  /*2550*/  UMOV UR10, UR11 ;  /* 0x0000000b000a7c82 */ /* 0x000fe20008000000 */
[----:B------:R-:W-:Y:S02]  /*2560*/  UIADD3 UR11, UPT, UPT, -UR4, URZ, URZ ;  /* 0x000000ff040b7290 */ /* 0x000fe4000fffe1ff */
[----:B------:R-:W-:-:S03]  /*2570*/  USHF.R.U32.HI UR10, URZ, UR9, UR10 ;  /* 0x00000009ff0a7299 */ /* 0x000fc6000801160a */
[----:B------:R-:W-:Y:S01]  /*2580*/  @!UP0 UMOV UR8, UR15 ;  /* 0x0000000f00088c82 */ /* 0x000fe20008000000 */
[----:B------:R-:W-:Y:S02]  /*2590*/  UIMAD UR11, UR18, UR11, UR31 ;  /* 0x0000000b120b72a4 */ /* 0x000fe4000f8e021f */
[----:B------:R-:W-:Y:S02]  /*25a0*/  USEL UR10, UR4, UR10, !UP3 ;  /* 0x0000000a040a7287 */ /* 0x000fe4000d800000 */
[----:B------:R-:W-:Y:S02]  /*25b0*/  @!UP0 USHF.R.U32.HI UR8, URZ, UR9, UR8 ;  /* 0x00000009ff088299 */ /* 0x000fe40008011608 */
[----:B------:R-:W-:Y:S02]  /*25c0*/  UIADD3 UR9, UPT, UPT, -UR10, URZ, URZ ;  /* 0x000000ff0a097290 */ /* 0x000fe4000fffe1ff */
[----:B------:R-:W-:Y:S02]  /*25d0*/  @!UP0 USEL UR8, UR5, UR8, !UP3 ;  /* 0x0000000805088287 */ /* 0x000fe4000d800000 */
[----:B------:R-:W-:-:S02]  /*25e0*/  UIMAD UR9, UR42, UR9, UR4 ;  /* 0x000000092a0972a4 */ /* 0x000fc4000f8e0204 */
[----:B------:R-:W-:Y:S02]  /*25f0*/  @!UP0 UIADD3 UR10, UPT, UPT, UR10, -UR8, URZ ;  /* 0x800000080a0a8290 */ /* 0x000fe4000fffe0ff */
[----:B------:R-:W-:Y:S02]  /*2600*/  @!UP0 UIMAD UR8, UR9, UR7, UR8 ;  /* 0x00000007090882a4 */ /* 0x000fe4000f8e0208 */
[----:B------:R-:W-:Y:S02]  /*2610*/  @!UP0 UIMAD UR4, UR42, UR10, UR5 ;  /* 0x0000000a2a0482a4 */ /* 0x000fe4000f8e0205 */
[----:B------:R-:W-:Y:S02]  /*2620*/  UIMAD UR7, UR20, UR12, UR37 ;  /* 0x0000000c140772a4 */ /* 0x000fe4000f8e0225 */
[----:B------:R-:W-:Y:S01]  /*2630*/  UIMAD UR31, UR4, UR18, UR11 ;  /* 0x00000012041f72a4 */ /* 0x000fe2000f8e020b */
[----:B------:R-:W-:Y:S02]  /*2640*/  @!UP0 UMOV UR5, UR8 ;  /* 0x0000000800058c82 */ /* 0x000fe40008000000 */
[----:B------:R-:W-:-:S12]  /*2650*/  UIMAD UR37, UR5, UR20, UR7 ;  /* 0x00000014052572a4 */ /* 0x000fd8000f8e0207 */
.L_x_40:
[----:B------:R-:W2:Y:S02]  /*2660*/  LDCU UR4, c[0x0][0xb30] ;  /* 0x00016600ff0477ac */ /* 0x000ea40008000800 */
[----:B--2---:R-:W-:-:S09]  /*2670*/  UISETP.NE.AND UP0, UPT, UR4, 0x1, UPT ;  /* 0x000000010400788c */ /* 0x004fd2000bf05270 */
[----:B------:R-:W-:Y:S05]  /*2680*/  BRA.U UP0, `(.L_x_41) ;  /* 0x0000000100447547 */ /* 0x000fea000b800000 */
[----:B------:R-:W2:Y:S01]  /*2690*/  LDCU.128 UR16, c[0x0][0xb10] ;  /* 0x00016200ff1077ac */ /* 0x000ea20008000c00 */
[----:B------:R-:W3:Y:S01]  /*26a0*/  LDCU UR10, c[0x0][0xb0c] ;  /* 0x00016180ff0a77ac */ /* 0x000ee20008000800 */
[----:B------:R-:W4:Y:S01]  /*26b0*/  LDCU UR7, c[0x0][0xb20] ;  /* 0x00016400ff0777ac */ /* 0x000f220008000800 */
[----:B--2---:R-:W-:Y:S02]  /*26c0*/  UIMAD.WIDE.U32 UR8, UR37, UR16, URZ ;  /* 0x00000010250872a5 */ /* 0x004fe4000f8e00ff */
[----:B------:R-:W-:Y:S02]  /*26d0*/  UIMAD.WIDE.U32 UR4, UR31, UR19, URZ ;  /* 0x000000131f0472a5 */ /* 0x000fe4000f8e00ff */
[----:B---3--:R-:W-:Y:S02]  /*26e0*/  UISETP.NE.AND UP2, UPT, UR10, 0x1, UPT ;  /* 0x000000010a00788c */ /* 0x008fe4000bf45270 */
[----:B------:R-:W-:Y:S01]  /*26f0*/  UISETP.NE.AND UP0, UPT, UR18, 0x1, UPT ;  /* 0x000000011200788c */ /* 0x000fe2000bf05270 */
[----:B------:R-:W-:-:S02]  /*2700*/  UMOV UR8, UR9 ;  /* 0x0000000900087c82 */ /* 0x000fc40008000000 */
[----:B------:R-:W-:Y:S01]  /*2710*/  UMOV UR4, UR5 ;  /* 0x0000000500047c82 */ /* 0x000fe20008000000 */
[----:B------:R-:W-:Y:S02]  /*2720*/  USHF.R.U32.HI UR17, URZ, UR17, UR8 ;  /* 0x00000011ff117299 */ /* 0x000fe40008011608 */
[----:B----4-:R-:W-:Y:S02]  /*2730*/  USHF.R.U32.HI UR4, URZ, UR7, UR4 ;  /* 0x00000007ff047299 */ /* 0x010fe40008011604 */
[----:B------:R-:W-:Y:S02]  /*2740*/  USEL UR5, UR37, UR17, !UP2 ;  /* 0x0000001125057287 */ /* 0x000fe4000d000000 */
[----:B------:R-:W-:-:S04]  /*2750*/  USEL UR4, UR31, UR4, !UP0 ;  /* 0x000000041f047287 */ /* 0x000fc8000c000000 */
[----:B------:R-:W-:Y:S02]  /*2760*/  UIADD3 UR7, UPT, UPT, UR5, -UR4, URZ ;  /* 0x8000000405077290 */ /* 0x000fe4000fffe0ff */
[----:B------:R-:W-:Y:S02]  /*2770*/  UIADD3 UR4, UPT, UPT, -UR5, UR4, URZ ;  /* 0x0000000405047290 */ /* 0x000fe4000fffe1ff */
[----:B------:R-:W-:Y:S02]  /*2780*/  UIMAD UR31, UR7, UR18, UR31 ;  /* 0x00000012071f72a4 */ /* 0x000fe4000f8e021f */
[----:B------:R-:W-:-:S12]  /*2790*/  UIMAD UR37, UR4, UR10, UR37 ;  /* 0x0000000a042572a4 */ /* 0x000fd8000f8e0225 */
.L_x_41:
[----:B------:R-:W-:Y:S01]  /*27a0*/  VIADD R11, R11, 0x1 ;  /* 0x000000010b0b7836 */ /* 0x000fe20000000000 */
[----:B------:R-:W-:Y:S01]  /*27b0*/  PLOP3.LUT P1, PT, PT, PT, PT, 0x80, 0x8 ;  /* 0x000000000008781c */ /* 0x000fe20003f2f070 */
[----:B------:R-:W-:Y:S02]  /*27c0*/  UIADD3 UR16, UPT, UPT, UR37, UR62, URZ ;  /* 0x0000003e25107290 */ /* 0x000fe4000fffe0ff */
[----:B------:R-:W-:Y:S01]  /*27d0*/  UIADD3 UR20, UPT, UPT, UR31, UR59, URZ ;  /* 0x0000003b1f147290 */ /* 0x000fe2000fffe0ff */
[----:B------:R-:W-:-:S04]  /*27e0*/  ISETP.NE.AND P0, PT, R11, 0x2, PT ;  /* 0x000000020b00780c */ /* 0x000fc80003f05270 */
[----:B------:R-:W-:Y:S02]  /*27f0*/  SEL R3, RZ, 0x1, P0 ;  /* 0x00000001ff037807 */ /* 0x000fe40000000000 */
[----:B------:R-:W-:Y:S02]  /*2800*/  SEL R11, R11, RZ, P0 ;  /* 0x000000ff0b0b7207 */ /* 0x000fe40000000000 */
[----:B------:R-:W-:Y:S01]  /*2810*/  LOP3.LUT R10, R10, R3, RZ, 0x3c, !PT ;  /* 0x000000030a0a7212 */ /* 0x000fe200078e3cff */
[----:B------:R-:W-:Y:S06]  /*2820*/  BRA.U UP1, `(.L_x_42) ;  /* 0xfffffff101487547 */ /* 0x000fec000b83ffff */
[----:B------:R-:W-:Y:S01]  /*2830*/  UIADD3 UR13, UPT, UPT, UR13, 0x18, URZ ;  /* 0x000000180d0d7890 */ /* 0x000fe2000fffe0ff */
[----:B------:R-:W-:-:S03]  /*2840*/  SHF.L.U32 R3, R12, 0x1f, RZ ;  /* 0x0000001f0c037819 */ /* 0x000fc600000006ff */
[----:B------:R-:W-:-:S09]  /*2850*/  ULEA UR4, UR6, UR13, 0x3 ;  /* 0x0000000d06047291 */ /* 0x000fd2000f8e18ff */
[----:B------:R-:W2:Y:S02]  /*2860*/  SYNCS.PHASECHK.TRANS64.TRYWAIT P0, [UR4], R3 ;  /* 0x00000003ff0075a7 */ /* 0x000ea40008001104 */
[----:B--2---:R-:W-:Y:S05]  /*2870*/  @!P0 BRA `(.L_x_43) ;  /* 0x0000006400708947 */ /* 0x004fea0003800000 */
.L_x_128:
[----:B------:R-:W-:-:S04]  /*2880*/  UIADD3 UR4, UPT, UPT, UR6, 0x1, URZ ;  /* 0x0000000106047890 */ /* 0x000fc8000fffe0ff */
[----:B------:R-:W-:-:S04]  /*2890*/  UISETP.NE.AND UP0, UPT, UR4, 0x3, UPT ;  /* 0x000000030400788c */ /* 0x000fc8000bf05270 */
[----:B------:R-:W-:Y:S02]  /*28a0*/  USEL UR6, URZ, 0x1, UP0 ;  /* 0x00000001ff067887 */ /* 0x000fe40008000000 */
[----:B------:R-:W-:-:S04]  /*28b0*/  USEL UR4, UR4, URZ, UP0 ;  /* 0x000000ff04047287 */ /* 0x000fc80008000000 */
[----:B------:R-:W-:Y:S01]  /*28c0*/  ULEA UR5, UR4, UR13, 0x3 ;  /* 0x0000000d04057291 */ /* 0x000fe2000f8e18ff */
[----:B------:R-:W-:-:S04]  /*28d0*/  LOP3.LUT R12, R12, UR6, RZ, 0x3c, !PT ;  /* 0x000000060c0c7c12 */ /* 0x000fc8000f8e3cff */
[----:B-1----:R-:W-:-:S04]  /*28e0*/  SHF.L.U32 R3, R12, 0x1f, RZ ;  /* 0x0000001f0c037819 */ /* 0x002fc800000006ff */
[----:B------:R-:W1:Y:S02]  /*28f0*/  SYNCS.PHASECHK.TRANS64.TRYWAIT P0, [UR5], R3 ;  /* 0x00000003ff0075a7 */ /* 0x000e640008001105 */
[----:B-1----:R-:W-:Y:S05]  /*2900*/  @!P0 BRA `(.L_x_44) ;  /* 0x0000006400648947 */ /* 0x002fea0003800000 */
.L_x_130:
[----:B------:R-:W-:-:S04]  /*2910*/  UIADD3 UR4, UPT, UPT, UR4, 0x1, URZ ;  /* 0x0000000104047890 */ /* 0x000fc8000fffe0ff */
[----:B------:R-:W-:-:S04]  /*2920*/  UISETP.NE.AND UP0, UPT, UR4, 0x3, UPT ;  /* 0x000000030400788c */ /* 0x000fc8000bf05270 */
[----:B------:R-:W-:Y:S02]  /*2930*/  USEL UR5, URZ, 0x1, UP0 ;  /* 0x00000001ff057887 */ /* 0x000fe40008000000 */
[----:B------:R-:W-:-:S04]  /*2940*/  USEL UR4, UR4, URZ, UP0 ;  /* 0x000000ff04047287 */ /* 0x000fc80008000000 */
[----:B------:R-:W-:Y:S01]  /*2950*/  ULEA UR4, UR4, UR13, 0x3 ;  /* 0x0000000d04047291 */ /* 0x000fe2000f8e18ff */
[----:B-1----:R-:W-:-:S04]  /*2960*/  LOP3.LUT R3, R12, UR5, RZ, 0x3c, !PT ;  /* 0x000000050c037c12 */ /* 0x002fc8000f8e3cff */
[----:B------:R-:W-:Y:S01]  /*2970*/  SHF.L.U32 R3, R3, 0x1f, RZ ;  /* 0x0000001f03037819 */ /* 0x000fe200000006ff */
[----:B------:R-:W-:-:S07]  /*2980*/  IMAD.U32 R0, RZ, RZ, UR4 ;  /* 0x00000004ff007e24 */ /* 0x000fce000f8e00ff */
.L_x_45:
[----:B-1----:R1:W2:Y:S02]  /*2990*/  SYNCS.PHASECHK.TRANS64.TRYWAIT P0, [R0+URZ], R3 ;  /* 0x00000003000075a7 */ /* 0x0022a400080011ff */
[----:B--2---:R-:W-:Y:S05]  /*29a0*/  @!P0 NANOSLEEP.SYNCS 0x989680 ;  /* 0x009896800000895d */ /* 0x004fea0003900000 */
[----:B------:R-:W2:Y:S02]  /*29b0*/  @!P0 SYNCS.PHASECHK.TRANS64 P0, [R0+URZ], R3 ;  /* 0x00000003000085a7 */ /* 0x000ea400080010ff */
[----:B--2---:R-:W-:Y:S05]  /*29c0*/  @P0 EXIT ;  /* 0x000000000000094d */ /* 0x004fea0003800000 */
[----:B------:R-:W-:Y:S05]  /*29d0*/  BRA `(.L_x_45) ;  /* 0xfffffffc00ec7947 */ /* 0x000fea000383ffff */
.L_x_22:
[----:B------:R-:W-:-:S04]  /*29e0*/  UISETP.NE.AND UP0, UPT, UR48, URZ, UPT ;  /* 0x000000ff3000728c */ /* 0x000fc8000bf05270 */
[----:B------:R-:W-:-:S09]  /*29f0*/  UISETP.NE.OR UP0, UPT, UR13, 0x1, UP0 ;  /* 0x000000010d00788c */ /* 0x000fd20008705670 */
[----:B------:R-:W-:Y:S05]  /*2a00*/  BRA.U UP0, `(.L_x_46) ;  /* 0x0000000500487547 */ /* 0x000fea000b800000 */
[----:B------:R-:W-:Y:S01]  /*2a10*/  ISETP.GE.U32.AND P2, PT, R0, 0x4, PT ;  /* 0x000000040000780c */ /* 0x000fe20003f46070 */
[----:B------:R-:W-:Y:S01]  /*2a20*/  IMAD.MOV.U32 R12, RZ, RZ, 0x1 ;  /* 0x00000001ff0c7424 */ /* 0x000fe200078e00ff */
[----:B------:R-:W-:Y:S02]  /*2a30*/  CS2R R10, SRZ ;  /* 0x00000000000a7805 */ /* 0x000fe4000001ff00 */
[----:B------:R-:W-:Y:S01]  /*2a40*/  CS2R R8, SRZ ;  /* 0x0000000000087805 */ /* 0x000fe2000001ff00 */
[----:B------:R-:W-:Y:S01]  /*2a50*/  UMOV UR4, 0x400 ;  /* 0x0000040000047882 */ /* 0x000fe20000000000 */
[----:B------:R-:W-:Y:S01]  /*2a60*/  UMOV UR5, URZ ;  /* 0x000000ff00057c82 */ /* 0x000fe20008000000 */
[----:B------:R-:W-:-:S12]  /*2a70*/  ULEA UR6, UR48, UR4, 0x18 ;  /* 0x0000000430067291 */ /* 0x000fd8000f8ec0ff */
.L_x_50:
[----:B------:R-:W-:Y:S02]  /*2a80*/  LEA R2, R8, UR6, 0x3 ;  /* 0x0000000608027c11 */ /* 0x000fe4000f8e18ff */
[----:B------:R-:W-:-:S03]  /*2a90*/  SHF.L.U32 R5, R9, 0x1f, RZ ;  /* 0x0000001f09057819 */ /* 0x000fc600000006ff */
[----:B------:R-:W-:Y:S01]  /*2aa0*/  VIADD R4, R2, 0xd0 ;  /* 0x000000d002047836 */ /* 0x000fe20000000000 */
[----:B------:R-:W1:Y:S02]  /*2ab0*/  SYNCS.PHASECHK.TRANS64.TRYWAIT P0, [R2+URZ+0xc0], R5 ;  /* 0x0000c005020075a7 */ /* 0x000e6400080011ff */
[----:B-1----:R-:W-:Y:S05]  /*2ac0*/  @!P0 BRA `(.L_x_47) ;  /* 0x00000064000c8947 */ /* 0x002fea0003800000 */
.L_x_131:
[----:B------:R-:W-:Y:S01]  /*2ad0*/  ULEA UR4, UR5, UR6, 0x3 ;  /* 0x0000000605047291 */ /* 0x000fe2000f8e18ff */
[----:B------:R-:W-:Y:S02]  /*2ae0*/  PRMT R4, RZ, 0x654, R4 ;  /* 0x00000654ff047816 */ /* 0x000fe40000000004 */
[----:B-1----:R-:W-:Y:S01]  /*2af0*/  SHF.L.U32 R5, R12, 0x1f, RZ ;  /* 0x0000001f0c057819 */ /* 0x002fe200000006ff */
[----:B------:R-:W-:Y:S01]  /*2b00*/  UIADD3 UR7, UPT, UPT, UR4, 0x60, URZ ;  /* 0x0000006004077890 */ /* 0x000fe2000fffe0ff */
[----:B------:R1:W-:Y:S05]  /*2b10*/  SYNCS.ARRIVE.TRANS64.RED.A1T0 RZ, [R4+URZ], RZ ;  /* 0x000000ff04ff79a7 */ /* 0x0003ea00081004ff */
[----:B------:R-:W-:Y:S01]  /*2b20*/  IMAD.U32 R7, RZ, RZ, UR7 ;  /* 0x00000007ff077e24 */ /* 0x000fe2000f8e00ff */
[----:B------:R-:W2:Y:S04]  /*2b30*/  SYNCS.PHASECHK.TRANS64.TRYWAIT P0, [UR4+0x70], R5 ;  /* 0x00007005ff0075a7 */ /* 0x000ea80008001104 */
[----:B------:R-:W-:Y:S01]  /*2b40*/  PRMT R6, R0, 0x654, R7 ;  /* 0x0000065400067816 */ /* 0x000fe20000000007 */
[----:B-1----:R-:W-:Y:S01]  /*2b50*/  @!P2 IMAD.MOV.U32 R4, RZ, RZ, 0x10 ;  /* 0x00000010ff04a424 */ /* 0x002fe200078e00ff */
[----:B--2---:R-:W-:Y:S06]  /*2b60*/  @!P0 BRA `(.L_x_48) ;  /* 0x0000006000f88947 */ /* 0x004fec0003800000 */
.L_x_133:
[----:B------:R-:W-:Y:S01]  /*2b70*/  ULEA UR8, UR5, UR6, 0x4 ;  /* 0x0000000605087291 */ /* 0x000fe2000f8e20ff */
[----:B------:R-:W-:Y:S01]  /*2b80*/  SEL R3, R6, R3, !P2 ;  /* 0x0000000306037207 */ /* 0x000fe20005000000 */
[----:B------:R-:W-:Y:S01]  /*2b90*/  UIADD3 UR9, UPT, UPT, UR4, 0x60, URZ ;  /* 0x0000006004097890 */ /* 0x000fe2000fffe0ff */
[----:B-1----:R-:W-:Y:S01]  /*2ba0*/  LEA R2, R11, UR6, 0x3 ;  /* 0x000000060b027c11 */ /* 0x002fe2000f8e18ff */
[----:B------:R-:W-:Y:S01]  /*2bb0*/  UIADD3 UR8, UPT, UPT, UR8, 0xf0, URZ ;  /* 0x000000f008087890 */ /* 0x000fe2000fffe0ff */
[----:B------:R-:W-:Y:S01]  /*2bc0*/  SHF.L.U32 R5, R10, 0x1f, RZ ;  /* 0x0000001f0a057819 */ /* 0x000fe200000006ff */
[----:B------:R1:W-:Y:S01]  /*2bd0*/  @!P2 SYNCS.ARRIVE.TRANS64.RED RZ, [R3+URZ], R4 ;  /* 0x0000000403ffa9a7 */ /* 0x0003e200080004ff */
[----:B------:R-:W-:Y:S01]  /*2be0*/  UIADD3 UR4, UPT, UPT, UR5, 0x1, URZ ;  /* 0x0000000105047890 */ /* 0x000fe2000fffe0ff */
[----:B------:R-:W-:-:S03]  /*2bf0*/  VIADD R8, R8, 0x1 ;  /* 0x0000000108087836 */ /* 0x000fc60000000000 */
[----:B------:R-:W-:Y:S02]  /*2c00*/  UISETP.NE.AND UP0, UPT, UR4, 0x2, UPT ;  /* 0x000000020400788c */ /* 0x000fe4000bf05270 */
[----:B------:R-:W-:Y:S06]  /*2c10*/  UGETNEXTWORKID.BROADCAST [UR8], [UR9] ;  /* 0x00000000080073ca */ /* 0x000fec0008000100 */
[----:B------:R-:W-:Y:S01]  /*2c20*/  USEL UR7, URZ, 0x1, UP0 ;  /* 0x00000001ff077887 */ /* 0x000fe20008000000 */
[----:B------:R-:W-:Y:S01]  /*2c30*/  ISETP.NE.AND P0, PT, R8, 0x2, PT ;  /* 0x000000020800780c */ /* 0x000fe20003f05270 */
[----:B------:R-:W-:Y:S01]  /*2c40*/  USEL UR5, UR4, URZ, UP0 ;  /* 0x000000ff04057287 */ /* 0x000fe20008000000 */
[----:B------:R-:W2:Y:S03]  /*2c50*/  SYNCS.PHASECHK.TRANS64.TRYWAIT P1, [R2+URZ+0x60], R5 ;  /* 0x00006005020075a7 */ /* 0x000ea600080211ff */
[----:B------:R-:W-:Y:S01]  /*2c60*/  LOP3.LUT R12, R12, UR7, RZ, 0x3c, !PT ;  /* 0x000000070c0c7c12 */ /* 0x000fe2000f8e3cff */
[----:B-12---:R-:W-:Y:S07]  /*2c70*/  @!P1 BRA `(.L_x_49) ;  /* 0x0000006000cc9947 */ /* 0x006fee0003800000 */
.L_x_134:
[C---:B------:R-:W-:Y:S01]  /*2c80*/  LEA R4, R11.reuse, UR6, 0x4 ;  /* 0x000000060b047c11 */ /* 0x040fe2000f8e20ff */
[----:B-1----:R-:W-:Y:S01]  /*2c90*/  VIADD R2, R2, 0x70 ;  /* 0x0000007002027836 */ /* 0x002fe20000000000 */
[----:B------:R-:W-:Y:S01]  /*2ca0*/  SEL R8, R8, RZ, P0 ;  /* 0x000000ff08087207 */ /* 0x000fe20000000000 */
[----:B------:R-:W-:-:S03]  /*2cb0*/  VIADD R11, R11, 0x1 ;  /* 0x000000010b0b7836 */ /* 0x000fc60000000000 */
[----:B------:R-:W1:Y:S01]  /*2cc0*/  LDS.128 R4, [R4+0xf0] ;  /* 0x0000f00004047984 */ /* 0x000e620000000c00 */
[----:B------:R-:W-:Y:S02]  /*2cd0*/  PRMT R2, RZ, 0x654, R2 ;  /* 0x00000654ff027816 */ /* 0x000fe40000000002 */
[C---:B------:R-:W-:Y:S01]  /*2ce0*/  ISETP.NE.AND P1, PT, R11.reuse, 0x2, PT ;  /* 0x000000020b00780c */ /* 0x040fe20003f25270 */
[----:B------:R-:W-:Y:S01]  /*2cf0*/  @!PT LDS RZ, [RZ] ;  /* 0x00000000fffff984 */ /* 0x000fe20000000800 */
[----:B------:R-:W-:Y:S01]  /*2d00*/  @!PT LDS RZ, [RZ] ;  /* 0x00000000fffff984 */ /* 0x000fe20000000800 */
[----:B------:R-:W-:Y:S01]  /*2d10*/  @!PT LDS RZ, [RZ] ;  /* 0x00000000fffff984 */ /* 0x000fe20000000800 */
[----:B------:R-:W-:Y:S01]  /*2d20*/  @!PT LDS RZ, [RZ] ;  /* 0x00000000fffff984 */ /* 0x000fe20000000800 */
[----:B------:R2:W-:Y:S06]  /*2d30*/  MEMBAR.ALL.CTA ;  /* 0x0000000000007992 */ /* 0x0005ec0000008000 */
[----:B--2---:R-:W2:Y:S01]  /*2d40*/  FENCE.VIEW.ASYNC.S ;  /* 0x00000000000073c6 */ /* 0x004ea20000000000 */
[----:B------:R-:W-:Y:S01]  /*2d50*/  SEL R11, R11, RZ, P1 ;  /* 0x000000ff0b0b7207 */ /* 0x000fe20000800000 */
[----:B--2---:R2:W-:Y:S01]  /*2d60*/  SYNCS.ARRIVE.TRANS64.RED.A1T0 RZ, [R2+URZ], RZ ;  /* 0x000000ff02ff79a7 */ /* 0x0045e200081004ff */
[----:B-1----:R-:W-:-:S02]  /*2d70*/  LOP3.LUT P3, RZ, R6, 0x1, RZ, 0xc0, !PT ;  /* 0x0000000106ff7812 */ /* 0x002fc4000786c0ff */
[----:B------:R-:W-:-:S04]  /*2d80*/  SEL R5, RZ, 0x1, P1 ;  /* 0x00000001ff057807 */ /* 0x000fc80000800000 */
[----:B------:R-:W-:Y:S02]  /*2d90*/  LOP3.LUT R10, R10, R5, RZ, 0x3c, !PT ;  /* 0x000000050a0a7212 */ /* 0x000fe400078e3cff */
[----:B--2---:R-:W-:-:S04]  /*2da0*/  SEL R2, RZ, 0x1, P0 ;  /* 0x00000001ff027807 */ /* 0x004fc80000000000 */
[----:B------:R-:W-:Y:S01]  /*2db0*/  LOP3.LUT R9, R9, R2, RZ, 0x3c, !PT ;  /* 0x0000000209097212 */ /* 0x000fe200078e3cff */
[----:B------:R-:W-:Y:S06]  /*2dc0*/  @P3 BRA `(.L_x_50) ;  /* 0xfffffffc002c3947 */ /* 0x000fec000383ffff */
[----:B------:R-:W-:Y:S01]  /*2dd0*/  ULEA UR4, UR5, UR6, 0x3 ;  /* 0x0000000605047291 */ /* 0x000fe2000f8e18ff */
[----:B------:R-:W-:-:S08]  /*2de0*/  SHF.L.U32 R3, R12, 0x1f, RZ ;  /* 0x0000001f0c037819 */ /* 0x000fd000000006ff */
[----:B------:R-:W1:Y:S02]  /*2df0*/  SYNCS.PHASECHK.TRANS64 P0, [UR4+0x70], R3 ;  /* 0x00007003ff0075a7 */ /* 0x000e640008001004 */
[----:B-1----:R-:W-:Y:S05]  /*2e00*/  @P0 BRA `(.L_x_51) ;  /* 0x0000000000080947 */ /* 0x002fea0003800000 */
[----:B------:R-:W1:Y:S02]  /*2e10*/  SYNCS.PHASECHK.TRANS64.TRYWAIT P0, [UR4+0x70], R3 ;  /* 0x00007003ff0075a7 */ /* 0x000e640008001104 */
[----:B-1----:R-:W-:Y:S05]  /*2e20*/  @!P0 BRA `(.L_x_52) ;  /* 0x0000006000748947 */ /* 0x002fea0003800000 */
.L_x_51:
[----:B------:R-:W-:-:S04]  /*2e30*/  UIADD3 UR7, UPT, UPT, UR5, 0x1, URZ ;  /* 0x0000000105077890 */ /* 0x000fc8000fffe0ff */
[----:B------:R-:W-:-:S04]  /*2e40*/  UISETP.NE.AND UP0, UPT, UR7, 0x2, UPT ;  /* 0x000000020700788c */ /* 0x000fc8000bf05270 */
[----:B------:R-:W-:Y:S02]  /*2e50*/  USEL UR8, URZ, 0x1, UP0 ;  /* 0x00000001ff087887 */ /* 0x000fe40008000000 */
[----:B------:R-:W-:-:S04]  /*2e60*/  USEL UR7, UR7, URZ, UP0 ;  /* 0x000000ff07077287 */ /* 0x000fc80008000000 */
[----:B------:R-:W-:Y:S01]  /*2e70*/  ULEA UR7, UR7, UR6, 0x3 ;  /* 0x0000000607077291 */ /* 0x000fe2000f8e18ff */
[----:B-1----:R-:W-:-:S04]  /*2e80*/  LOP3.LUT R3, R12, UR8, RZ, 0x3c, !PT ;  /* 0x000000080c037c12 */ /* 0x002fc8000f8e3cff */
[----:B------:R-:W-:-:S04]  /*2e90*/  SHF.L.U32 R0, R3, 0x1f, RZ ;  /* 0x0000001f03007819 */ /* 0x000fc800000006ff */
[----:B------:R-:W1:Y:S02]  /*2ea0*/  SYNCS.PHASECHK.TRANS64 P0, [UR7+0x70], R0 ;  /* 0x00007000ff0075a7 */ /* 0x000e640008001007 */
[----:B-1----:R-:W-:Y:S05]  /*2eb0*/  @P0 EXIT ;  /* 0x000000000000094d */ /* 0x002fea0003800000 */
[----:B------:R-:W-:Y:S02]  /*2ec0*/  SHF.L.U32 R3, R3, 0x1f, RZ ;  /* 0x0000001f03037819 */ /* 0x000fe400000006ff */
[----:B------:R-:W-:-:S07]  /*2ed0*/  MOV R0, UR7 ;  /* 0x0000000700007c02 */ /* 0x000fce0008000f00 */
.L_x_53:
[----:B-1----:R1:W2:Y:S02]  /*2ee0*/  SYNCS.PHASECHK.TRANS64.TRYWAIT P0, [R0+URZ+0x70], R3 ;  /* 0x00007003000075a7 */ /* 0x0022a400080011ff */
[----:B--2---:R-:W-:Y:S05]  /*2ef0*/  @!P0 NANOSLEEP.SYNCS 0x989680 ;  /* 0x009896800000895d */ /* 0x004fea0003900000 */
[----:B------:R-:W2:Y:S02]  /*2f00*/  @!P0 SYNCS.PHASECHK.TRANS64 P0, [R0+URZ+0x70], R3 ;  /* 0x00007003000085a7 */ /* 0x000ea400080010ff */
[----:B--2---:R-:W-:Y:S05]  /*2f10*/  @P0 EXIT ;  /* 0x000000000000094d */ /* 0x004fea0003800000 */
[----:B------:R-:W-:Y:S05]  /*2f20*/  BRA `(.L_x_53) ;  /* 0xfffffffc00ec7947 */ /* 0x000fea000383ffff */
.L_x_46:
[----:B------:R-:W-:Y:S05]  /*2f30*/  BRA.U UP4, `(.L_x_54) ;  /* 0x0000001104a07547 */ /* 0x000fea000b800000 */
[----:B------:R-:W-:Y:S01]  /*2f40*/  UMOV UR4, 0x40 ;  /* 0x0000004000047882 */ /* 0x000fe20000000000 */
[----:B------:R-:W-:Y:S01]  /*2f50*/  NOP ;  /* 0x0000000000007918 */ /* 0x000fe20000000000 */
[----:B------:R-:W-:Y:S01]  /*2f60*/  ULEA UR5, UR48, UR4, 0x18 ;  /* 0x0000000430057291 */ /* 0x000fe2000f8ec0ff */
[----:B------:R-:W-:Y:S02]  /*2f70*/  UMOV UR6, 0x400 ;  /* 0x0000040000067882 */ /* 0x000fe40000000000 */
[----:B------:R-:W-:-:S06]  /*2f80*/  ULEA UR6, UR48, UR6, 0x18 ;  /* 0x0000000630067291 */ /* 0x000fcc000f8ec0ff */
[----:B------:R-:W1:Y:S02]  /*2f90*/  LDS.U8 R0, [UR5+0x1c] ;  /* 0x00001c05ff007984 */ /* 0x000e640008000000 */
[----:B-1----:R-:W-:-:S13]  /*2fa0*/  ISETP.NE.AND P0, PT, R0, RZ, PT ;  /* 0x000000ff0000720c */ /* 0x002fda0003f05270 */
[----:B------:R-:W-:Y:S05]  /*2fb0*/  @P0 BRA `(.L_x_55) ;  /* 0x0000000400080947 */ /* 0x000fea0003800000 */
[----:B------:R-:W-:Y:S02]  /*2fc0*/  UISETP.NE.U32.AND UP1, UPT, UR33, 0x1, UPT ;  /* 0x000000012100788c */ /* 0x000fe4000bf25070 */
[----:B------:R-:W-:-:S07]  /*2fd0*/  UIADD3 UR7, UPT, UPT, UR5, 0x8, URZ ;  /* 0x0000000805077890 */ /* 0x000fce000fffe0ff */
[----:B------:R-:W-:Y:S05]  /*2fe0*/  BRA.U !UP1, `(.L_x_56) ;  /* 0x00000001099c7547 */ /* 0x000fea000b800000 */
[----:B------:R-:W-:Y:S01]  /*2ff0*/  ELECT P0, URZ, PT ;  /* 0x0000000000ff782f */ /* 0x000fe20003800000 */
[----:B------:R-:W-:-:S12]  /*3000*/  BSSY B0, `(.L_x_56) ;  /* 0x0000025000007945 */ /* 0x000fd80003800000 */
[----:B------:R-:W-:Y:S05]  /*3010*/  @!P0 BRA `(.L_x_57) ;  /* 0x00000000008c8947 */ /* 0x000fea0003800000 */
[----:B------:R-:W-:-:S05]  /*3020*/  UMOV UR4, 0x10 ;  /* 0x0000001000047882 */ /* 0x000fca0000000000 */
[----:B------:R-:W-:Y:S04]  /*3030*/  DEPBAR.LE SB1, 0x36 ;  /* 0x00009d800000791a */ /* 0x000fe80000000000 */
[----:B------:R-:W1:Y:S02]  /*3040*/  UTCATOMSWS.2CTA.FIND_AND_SET.ALIGN UP0, UR4, UR4 ;  /* 0x00000004000475e3 */ /* 0x000e640008200800 */
[----:B-1----:R-:W-:Y:S01]  /*3050*/  MOV R11, UR4 ;  /* 0x00000004000b7c02 */ /* 0x002fe20008000f00 */
[----:B------:R-:W-:Y:S06]  /*3060*/  BRA.U UP0, `(.L_x_58) ;  /* 0x0000000100187547 */ /* 0x000fec000b800000 */
.L_x_59:
[----:B------:R-:W-:Y:S05]  /*3070*/  NANOSLEEP 0x64 ;  /* 0x000000640000795d */ /* 0x000fea0003800000 */
[----:B------:R-:W-:-:S05]  /*3080*/  UMOV UR4, 0x10 ;  /* 0x0000001000047882 */ /* 0x000fca0000000000 */
[----:B------:R-:W-:Y:S04]  /*3090*/  DEPBAR.LE SB1, 0x36 ;  /* 0x00009d800000791a */ /* 0x000fe80000000000 */
[----:B------:R-:W1:Y:S02]  /*30a0*/  UTCATOMSWS.2CTA.FIND_AND_SET.ALIGN UP0, UR4, UR4 ;  /* 0x00000004000475e3 */ /* 0x000e640008200800 */
[----:B-1----:R-:W-:Y:S01]  /*30b0*/  MOV R11, UR4 ;  /* 0x00000004000b7c02 */ /* 0x002fe20008000f00 */
[----:B------:R-:W-:Y:S05]  /*30c0*/  BRA.U !UP0, `(.L_x_59) ;  /* 0xfffffffd08e87547 */ /* 0x000fea000b83ffff */
.L_x_58:
[----:B------:R-:W1:Y:S01]  /*30d0*/  LDS R7, [UR5+0x10] ;  /* 0x00001005ff077984 */ /* 0x000e620008000800 */
[----:B------:R-:W-:Y:S01]  /*30e0*/  IMAD.U32 R5, RZ, RZ, UR6 ;  /* 0x00000006ff057e24 */ /* 0x000fe2000f8e00ff */
[----:B------:R-:W-:-:S03]  /*30f0*/  MOV R4, UR34 ;  /* 0x0000002200047c02 */ /* 0x000fc60008000f00 */
[----:B------:R-:W-:Y:S01]  /*3100*/  VIADD R5, R5, 0x110 ;  /* 0x0000011005057836 */ /* 0x000fe20000000000 */
[----:B-1----:R-:W-:-:S04]  /*3110*/  SHF.L.U32 R7, R7, 0x1f, RZ ;  /* 0x0000001f07077819 */ /* 0x002fc800000006ff */
[----:B------:R-:W1:Y:S02]  /*3120*/  SYNCS.PHASECHK.TRANS64.TRYWAIT P0, [UR5+0x8], R7 ;  /* 0x00000807ff0075a7 */ /* 0x000e640008001105 */
[----:B-1----:R-:W-:Y:S05]  /*3130*/  @P0 BRA `(.L_x_60) ;  /* 0x0000000000080947 */ /* 0x002fea0003800000 */
[----:B------:R-:W1:Y:S02]  /*3140*/  SYNCS.PHASECHK.TRANS64.TRYWAIT P0, [UR5+0x8], R7 ;  /* 0x00000807ff0075a7 */ /* 0x000e640008001105 */
[----:B-1----:R-:W-:Y:S05]  /*3150*/  @!P0 BRA `(.L_x_61) ;  /* 0x0000005c00c08947 */ /* 0x002fea0003800000 */
.L_x_60:
[----:B-1----:R-:W-:Y:S01]  /*3160*/  HFMA2 R0, -RZ, RZ, 0, 5.9604644775390625e-08 ;  /* 0x00000001ff007431 */ /* 0x002fe200000001ff */
[----:B------:R-:W-:Y:S01]  /*3170*/  UPRMT UR4, UR34, 0x654, UR7 ;  /* 0x0000065422047896 */ /* 0x000fe20008000007 */
[----:B------:R-:W-:Y:S01]  /*3180*/  IMAD.MOV.U32 R8, RZ, RZ, 0xffff ;  /* 0x0000ffffff087424 */ /* 0x000fe200078e00ff */
[----:B------:R-:W-:Y:S01]  /*3190*/  PRMT R4, R4, 0x654, R5 ;  /* 0x0000065404047816 */ /* 0x000fe20000000005 */
[----:B------:R-:W-:Y:S02]  /*31a0*/  IMAD.MOV.U32 R6, RZ, RZ, 0x4 ;  /* 0x00000004ff067424 */ /* 0x000fe400078e00ff */
[----:B------:R-:W-:Y:S01]  /*31b0*/  IMAD.SHL.U32 R9, R11, 0x20, RZ ;  /* 0x000000200b097824 */ /* 0x000fe200078e00ff */
[----:B------:R-:W-:Y:S02]  /*31c0*/  MOV R5, UR4 ;  /* 0x0000000400057c02 */ /* 0x000fe40008000f00 */
[-C--:B------:R-:W-:Y:S01]  /*31d0*/  SHF.L.U32 R8, R8, R11.reuse, RZ ;  /* 0x0000000b08087219 */ /* 0x080fe200000006ff */
[----:B------:R1:W-:Y:S01]  /*31e0*/  SYNCS.ARRIVE.TRANS64.RED RZ, [UR4], R6 ;  /* 0x00000006ffff79a7 */ /* 0x0003e20008000404 */
[----:B------:R-:W-:Y:S01]  /*31f0*/  SHF.L.U32 R7, R0, R11, RZ ;  /* 0x0000000b00077219 */ /* 0x000fe200000006ff */
[----:B------:R1:W-:Y:S04]  /*3200*/  STS [UR6+0x110], R9 ;  /* 0x00011009ff007988 */ /* 0x0003e80008000806 */
[----:B------:R1:W-:Y:S04]  /*3210*/  STAS [R4.64], R11 ;  /* 0x0000000b04007dbd */ /* 0x0003e8000c0008ff */
[----:B------:R1:W-:Y:S04]  /*3220*/  ATOMS.OR RZ, [UR5+0x14], R8 ;  /* 0x00001408ffff798c */ /* 0x0003e8000b000005 */
[----:B------:R1:W-:Y:S04]  /*3230*/  ATOMS.OR RZ, [UR5+0x18], R7 ;  /* 0x00001807ffff798c */ /* 0x0003e8000b000005 */
[----:B------:R1:W-:Y:S02]  /*3240*/  ATOMS.XOR RZ, [UR5+0x10], R0 ;  /* 0x00001000ffff798c */ /* 0x0003e4000b800005 */
.L_x_57:
[----:B------:R-:W-:Y:S05]  /*3250*/  BSYNC B0 ;  /* 0x0000000000007941 */ /* 0x000fea0003800000 */
.L_x_56:
[----:B------:R-:W-:Y:S05]  /*3260*/  BRA.U UP1, `(.L_x_62) ;  /* 0x00000001016c7547 */ /* 0x000fea000b800000 */
[----:B------:R-:W-:-:S03]  /*3270*/  UMOV UR4, 0xffffffff ;  /* 0xffffffff00047882 */ /* 0x000fc60000000000 */
[----:B------:R-:W-:Y:S05]  /*3280*/  BRA.DIV UR4, `(.L_x_63) ;  /* 0x0000005e048c7947 */ /* 0x000fea000b800000 */
[----:B------:R-:W-:-:S13]  /*3290*/  ELECT P0, URZ, PT ;  /* 0x0000000000ff782f */ /* 0x000fda0003800000 */
.L_x_138:
[----:B------:R-:W-:Y:S05]  /*32a0*/  @!P0 BRA `(.L_x_62) ;  /* 0x00000000005c8947 */ /* 0x000fea0003800000 */
[----:B-1----:R-:W1:Y:S02]  /*32b0*/  LDS R5, [UR5+0x10] ;  /* 0x00001005ff057984 */ /* 0x002e640008000800 */
[----:B-1----:R-:W-:-:S04]  /*32c0*/  SHF.L.U32 R5, R5, 0x1f, RZ ;  /* 0x0000001f05057819 */ /* 0x002fc800000006ff */
[----:B------:R-:W1:Y:S02]  /*32d0*/  SYNCS.PHASECHK.TRANS64.TRYWAIT P0, [UR5+0x8], R5 ;  /* 0x00000805ff0075a7 */ /* 0x000e640008001105 */
[----:B-1----:R-:W-:Y:S05]  /*32e0*/  @P0 BRA `(.L_x_64) ;  /* 0x0000000000080947 */ /* 0x002fea0003800000 */
[----:B------:R-:W1:Y:S02]  /*32f0*/  SYNCS.PHASECHK.TRANS64.TRYWAIT P0, [UR5+0x8], R5 ;  /* 0x00000805ff0075a7 */ /* 0x000e640008001105 */
[----:B-1----:R-:W-:Y:S05]  /*3300*/  @!P0 BRA `(.L_x_65) ;  /* 0x0000005c00908947 */ /* 0x002fea0003800000 */
.L_x_64:
[----:B------:R-:W2:Y:S01]  /*3310*/  LDS R7, [UR6+0x110] ;  /* 0x00011006ff077984 */ /* 0x000ea20008000800 */
[----:B-1----:R-:W-:Y:S02]  /*3320*/  HFMA2 R0, -RZ, RZ, 0, 5.9604644775390625e-08 ;  /* 0x00000001ff007431 */ /* 0x002fe400000001ff */
[----:B------:R-:W-:Y:S01]  /*3330*/  IMAD.MOV.U32 R4, RZ, RZ, 0xffff ;  /* 0x0000ffffff047424 */ /* 0x000fe200078e00ff */
[----:B------:R-:W-:Y:S01]  /*3340*/  UPRMT UR4, UR34, 0x654, UR7 ;  /* 0x0000065422047896 */ /* 0x000fe20008000007 */
[----:B--2---:R-:W-:-:S03]  /*3350*/  IMAD.SHL.U32 R5, R7, 0x20, RZ ;  /* 0x0000002007057824 */ /* 0x004fc600078e00ff */
[-C--:B------:R-:W-:Y:S02]  /*3360*/  SHF.L.U32 R4, R4, R7.reuse, RZ ;  /* 0x0000000704047219 */ /* 0x080fe400000006ff */
[----:B------:R-:W-:Y:S01]  /*3370*/  SHF.L.U32 R7, R0, R7, RZ ;  /* 0x0000000700077219 */ /* 0x000fe200000006ff */
[----:B------:R2:W-:Y:S04]  /*3380*/  STS [UR6+0x110], R5 ;  /* 0x00011005ff007988 */ /* 0x0005e80008000806 */
[----:B------:R2:W-:Y:S04]  /*3390*/  ATOMS.OR RZ, [UR5+0x14], R4 ;  /* 0x00001404ffff798c */ /* 0x0005e8000b000005 */
[----:B------:R2:W-:Y:S01]  /*33a0*/  ATOMS.OR RZ, [UR5+0x18], R7 ;  /* 0x00001807ffff798c */ /* 0x0005e2000b000005 */
[----:B------:R-:W-:Y:S03]  /*33b0*/  SYNCS.ARRIVE.TRANS64.RED.A1T0 RZ, [UR4], RZ ;  /* 0x000000ffffff79a7 */ /* 0x000fe60008100404 */
[----:B------:R2:W-:Y:S01]  /*33c0*/  ATOMS.XOR RZ, [UR5+0x10], R0 ;  /* 0x00001000ffff798c */ /* 0x0005e2000b800005 */
[----:B------:R-:W-:Y:S05]  /*33d0*/  BRA `(.L_x_62) ;  /* 0x0000000000107947 */ /* 0x000fea0003800000 */
.L_x_55:
[----:B------:R-:W-:Y:S02]  /*33e0*/  MOV R0, 0xffffffff ;  /* 0xffffffff00007802 */ /* 0x000fe40000000f00 */
[----:B------:R-:W-:-:S03]  /*33f0*/  MOV R4, 0x3420 ;  /* 0x0000342000047802 */ /* 0x000fc60000000f00 */
[----:B------:R1:W-:Y:S04]  /*3400*/  STS [UR6+0x110], R0 ;  /* 0x00011000ff007988 */ /* 0x0003e80008000806 */
[----:B-1---5:R-:W-:Y:S05]  /*3410*/  CALL.REL.NOINC `($__internal_1_$__cuda_sm10x_tcgen05_guardrail_trap_phase_invalid_during_alloc) ;  /* 0x0000006000d87944 */ /* 0x022fea0003c00000 */
.L_x_62:
[----:B------:R-:W-:Y:S05]  /*3420*/  WARPSYNC.ALL ;  /* 0x0000000000007948 */ /* 0x000fea0003800000 */
[----:B------:R-:W3:Y:S01]  /*3430*/  S2UR UR4, SR_CgaCtaId ;  /* 0x00000000000479c3 */ /* 0x000ee20000008800 */
[----:B------:R-:W-:Y:S01]  /*3440*/  UMOV UR17, 0x400 ;  /* 0x0000040000117882 */ /* 0x000fe20000000000 */
[----:B------:R-:W-:-:S06]  /*3450*/  NOP ;  /* 0x0000000000007918 */ /* 0x000fcc0000000000 */
[----:B------:R-:W-:Y:S06]  /*3460*/  BAR.ARV 0x6, 0xa0 ;  /* 0x0182800000007b1d */ /* 0x000fec0000002000 */
[----:B------:R-:W4:Y:S01]  /*3470*/  LDCU UR6, c[0x0][0x38c] ;  /* 0x00007180ff0677ac */ /* 0x000f220008000800 */
[----:B------:R-:W-:Y:S01]  /*3480*/  LOP3.LUT R3, R3, 0xffff, RZ, 0xc0, !PT ;  /* 0x0000ffff03037812 */ /* 0x000fe200078ec0ff */
[----:B-1----:R-:W-:Y:S01]  /*3490*/  IMAD.MOV.U32 R9, RZ, RZ, 0x1 ;  /* 0x00000001ff097424 */ /* 0x002fe200078e00ff */
[----:B------:R-:W-:Y:S01]  /*34a0*/  LOP3.LUT R2, R2, 0xffff, RZ, 0xc0, !PT ;  /* 0x0000ffff02027812 */ /* 0x000fe200078ec0ff */
[----:B------:R-:W-:Y:S01]  /*34b0*/  IMAD.MOV.U32 R8, RZ, RZ, RZ ;  /* 0x000000ffff087224 */ /* 0x000fe200078e00ff */
[----:B------:R-:W-:Y:S01]  /*34c0*/  R2UR UR20, R3 ;  /* 0x00000000031472ca */ /* 0x000fe200000e0000 */
[----:B------:R-:W-:Y:S01]  /*34d0*/  UMOV UR24, URZ ;  /* 0x000000ff00187c82 */ /* 0x000fe20008000000 */
[----:B------:R-:W-:-:S02]  /*34e0*/  R2UR UR30, R2 ;  /* 0x00000000021e72ca */ /* 0x000fc400000e0000 */
[----:B------:R-:W-:Y:S01]  /*34f0*/  CS2R R2, SRZ ;  /* 0x0000000000027805 */ /* 0x000fe2000001ff00 */
[----:B------:R-:W-:Y:S01]  /*3500*/  UMOV UR15, URZ ;  /* 0x000000ff000f7c82 */ /* 0x000fe20008000000 */
[----:B---3--:R-:W-:Y:S01]  /*3510*/  ULEA UR17, UR4, UR17, 0x18 ;  /* 0x0000001104117291 */ /* 0x008fe2000f8ec0ff */
[----:B------:R-:W-:Y:S01]  /*3520*/  UMOV UR14, URZ ;  /* 0x000000ff000e7c82 */ /* 0x000fe20008000000 */
[----:B------:R-:W-:Y:S02]  /*3530*/  UISETP.NE.AND UP3, UPT, UR33, URZ, UPT ;  /* 0x000000ff2100728c */ /* 0x000fe4000bf65270 */
[----:B------:R-:W-:Y:S02]  /*3540*/  UIADD3 UR5, UPT, UPT, UR17, 0x8400, URZ ;  /* 0x0000840011057890 */ /* 0x000fe4000fffe0ff */
[----:B------:R-:W-:-:S03]  /*3550*/  UIADD3 UR4, UPT, UPT, UR17, 0xe400, URZ ;  /* 0x0000e40011047890 */ /* 0x000fc6000fffe0ff */
[----:B--2---:R-:W1:Y:S01]  /*3560*/  LDS R0, [UR17+0x110] ;  /* 0x00011011ff007984 */ /* 0x004e620008000800 */
[----:B----4-:R-:W-:Y:S02]  /*3570*/  UIADD3 UR6, UPT, UPT, UR6, 0x3f, URZ ;  /* 0x0000003f06067890 */ /* 0x010fe4000fffe0ff */
[----:B------:R-:W-:Y:S02]  /*3580*/  USHF.R.U32.HI UR5, URZ, 0x4, UR5 ;  /* 0x00000004ff057899 */ /* 0x000fe40008011605 */
[----:B------:R-:W-:Y:S02]  /*3590*/  USHF.R.S32.HI UR25, URZ, 0x1f, UR6 ;  /* 0x0000001fff197899 */ /* 0x000fe40008011406 */
[----:B------:R-:W-:Y:S02]  /*35a0*/  USHF.R.U32.HI UR4, URZ, 0x4, UR4 ;  /* 0x00000004ff047899 */ /* 0x000fe40008011604 */
[----:B------:R-:W-:Y:S02]  /*35b0*/  ULEA.HI UR25, UR25, UR6, URZ, 0x6 ;  /* 0x0000000619197291 */ /* 0x000fe4000f8f30ff */
[----:B------:R-:W-:-:S02]  /*35c0*/  ULOP3.LUT UR5, UR5, 0x3fff, URZ, 0xc0, !UPT ;  /* 0x00003fff05057892 */ /* 0x000fc4000f8ec0ff */
[----:B------:R-:W-:Y:S02]  /*35d0*/  USHF.R.S32.HI UR25, URZ, 0x6, UR25 ;  /* 0x00000006ff197899 */ /* 0x000fe40008011419 */
[----:B------:R-:W-:Y:S02]  /*35e0*/  ULOP3.LUT UR22, UR4, 0x3fff, URZ, 0xc0, !UPT ;  /* 0x00003fff04167892 */ /* 0x000fe4000f8ec0ff */
[----:B------:R-:W-:Y:S02]  /*35f0*/  UISETP.LT.AND UP0, UPT, UR25, 0x1, UPT ;  /* 0x000000011900788c */ /* 0x000fe4000bf01270 */
[----:B------:R-:W-:Y:S02]  /*3600*/  ULOP3.LUT UR21, UR5, 0x10000, URZ, 0xfc, !UPT ;  /* 0x0001000005157892 */ /* 0x000fe4000f8efcff */
[----:B------:R-:W-:Y:S02]  /*3610*/  ULOP3.LUT UR22, UR22, 0x10000, URZ, 0xfc, !UPT ;  /* 0x0001000016167892 */ /* 0x000fe4000f8efcff */
[----:B------:R-:W-:Y:S01]  /*3620*/  USEL UR31, UR25, 0x1, !UP0 ;  /* 0x00000001191f7887 */ /* 0x000fe2000c000000 */
[----:B------:R-:W-:Y:S01]  /*3630*/  UMOV UR28, 0x0 ;  /* 0x00000000001c7882 */ /* 0x000fe20000000000 */
[----:B------:R-:W-:Y:S01]  /*3640*/  UMOV UR29, 0x10200010 ;  /* 0x10200010001d7882 */ /* 0x000fe20000000000 */
[----:B------:R-:W-:Y:S01]  /*3650*/  UMOV UR26, 0x0 ;  /* 0x00000000001a7882 */ /* 0x000fe20000000000 */
[----:B------:R-:W-:Y:S01]  /*3660*/  UMOV UR27, 0x10200010 ;  /* 0x10200010001b7882 */ /* 0x000fe20000000000 */
[----:B-1----:R-:W-:-:S15]  /*3670*/  R2UR UR32, R0 ;  /* 0x00000000002072ca */ /* 0x002fde00000e0000 */
.L_x_73:
[C---:B------:R-:W-:Y:S02]  /*3680*/  LEA R0, R8.reuse, UR17, 0x3 ;  /* 0x0000001108007c11 */ /* 0x040fe4000f8e18ff */
[----:B------:R-:W-:Y:S02]  /*3690*/  SHF.L.U32 R5, R3, 0x1f, RZ ;  /* 0x0000001f03057819 */ /* 0x000fe400000006ff */
[----:B------:R-:W-:Y:S02]  /*36a0*/  LEA R4, R8, UR17, 0x4 ;  /* 0x0000001108047c11 */ /* 0x000fe4000f8e20ff */
[----:B------:R-:W1:Y:S02]  /*36b0*/  SYNCS.PHASECHK.TRANS64.TRYWAIT P0, [R0+URZ+0x60], R5 ;  /* 0x00006005000075a7 */ /* 0x000e6400080011ff */
[----:B-1-3--:R-:W-:Y:S05]  /*36c0*/  @!P0 BRA `(.L_x_66) ;  /* 0x0000005800b88947 */ /* 0x00afea0003800000 */
.L_x_139:
[----:B-1----:R-:W1:Y:S01]  /*36d0*/  LDS.128 R4, [R4+0xf0] ;  /* 0x0000f00004047984 */ /* 0x002e620000000c00 */
[----:B------:R-:W-:Y:S02]  /*36e0*/  VIADD R0, R0, 0x70 ;  /* 0x0000007000007836 */ /* 0x000fe40000000000 */
[----:B------:R-:W-:Y:S01]  /*36f0*/  VIADD R8, R8, 0x1 ;  /* 0x0000000108087836 */ /* 0x000fe20000000000 */
[----:B------:R-:W-:Y:S01]  /*3700*/  @!PT LDS RZ, [RZ] ;  /* 0x00000000fffff984 */ /* 0x000fe20000000800 */
[----:B------:R-:W-:Y:S01]  /*3710*/  @!PT LDS RZ, [RZ] ;  /* 0x00000000fffff984 */ /* 0x000fe20000000800 */
[----:B------:R-:W-:Y:S01]  /*3720*/  @!PT LDS RZ, [RZ] ;  /* 0x00000000fffff984 */ /* 0x000fe20000000800 */
[----:B------:R-:W-:Y:S01]  /*3730*/  @!PT LDS RZ, [RZ] ;  /* 0x00000000fffff984 */ /* 0x000fe20000000800 */
[----:B------:R2:W-:Y:S06]  /*3740*/  MEMBAR.ALL.CTA ;  /* 0x0000000000007992 */ /* 0x0005ec0000008000 */
[----:B--2---:R-:W2:Y:S01]  /*3750*/  FENCE.VIEW.ASYNC.S ;  /* 0x00000000000073c6 */ /* 0x004ea20000000000 */
[----:B------:R-:W-:-:S04]  /*3760*/  PRMT R0, RZ, 0x654, R0 ;  /* 0x00000654ff007816 */ /* 0x000fc80000000000 */
[----:B--2---:R2:W-:Y:S01]  /*3770*/  SYNCS.ARRIVE.TRANS64.RED.A1T0 RZ, [R0+URZ], RZ ;  /* 0x000000ff00ff79a7 */ /* 0x0045e200081004ff */
[----:B-1----:R-:W-:Y:S01]  /*3780*/  LOP3.LUT P1, RZ, R6, 0x1, RZ, 0xc0, !PT ;  /* 0x0000000106ff7812 */ /* 0x002fe2000782c0ff */
[----:B--2---:R-:W-:-:S12]  /*3790*/  BRA.U UP3, `(.L_x_67) ;  /* 0x0000000103e07547 */ /* 0x004fd8000b800000 */
[----:B------:R-:W1:Y:S01]  /*37a0*/  LDCU UR4, c[0x0][0x38c] ;  /* 0x00007180ff0477ac */ /* 0x000e620008000800 */
[----:B------:R-:W-:Y:S02]  /*37b0*/  PLOP3.LUT P2, PT, PT, PT, PT, 0x80, 0x8 ;  /* 0x000000000008781c */ /* 0x000fe40003f4f070 */
[----:B------:R-:W-:Y:S01]  /*37c0*/  SHF.L.U32 R5, R9, 0x1f, RZ ;  /* 0x0000001f09057819 */ /* 0x000fe200000006ff */
[----:B------:R-:W-:Y:S02]  /*37d0*/  ULEA UR23, UR24, UR17, 0x3 ;  /* 0x0000001118177291 */ /* 0x000fe4000f8e18ff */
[----:B------:R-:W-:Y:S02]  /*37e0*/  ULEA UR18, UR24, UR32, 0x7 ;  /* 0x0000002018127291 */ /* 0x000fe4000f8e38ff */
[----:B-1----:R-:W-:-:S06]  /*37f0*/  UISETP.GE.AND UP0, UPT, UR4, 0x1, UPT ;  /* 0x000000010400788c */ /* 0x002fcc000bf06270 */
[----:B------:R-:W-:-:S05]  /*3800*/  PLOP3.LUT P0, PT, PT, PT, UP0, 0x80, 0x8 ;  /* 0x000000000008781c */ /* 0x000fca0003f0f008 */
[----:B------:R-:W-:-:S08]  /*3810*/  @UP0 ULEA UR4, UR15, UR17, 0x3 ;  /* 0x000000110f040291 */ /* 0x000fd0000f8e18ff */
[----:B------:R-:W-:-:S04]  /*3820*/  @P0 SHF.L.U32 R0, R2, 0x1f, RZ ;  /* 0x0000001f02000819 */ /* 0x000fc800000006ff */
[----:B------:R1:W2:Y:S01]  /*3830*/  @P0 SYNCS.PHASECHK.TRANS64.TRYWAIT P2, [UR4], R0 ;  /* 0x00000000ff0005a7 */ /* 0x0002a20008041104 */
[----:B------:R-:W3:Y:S02]  /*3840*/  SYNCS.PHASECHK.TRANS64.TRYWAIT P0, [UR23+0xa0], R5 ;  /* 0x0000a005ff0075a7 */ /* 0x000ee40008001117 */
[----:B-123--:R-:W-:Y:S05]  /*3850*/  @!P0 BRA `(.L_x_68) ;  /* 0x0000005800688947 */ /* 0x00efea0003800000 */
.L_x_141:
[----:B------:R-:W-:Y:S01]  /*3860*/  UMOV UR19, UR14 ;  /* 0x0000000e00137c82 */ /* 0x000fe20008000000 */
[----:B------:R-:W-:Y:S05]  /*3870*/  BRA.U !UP0, `(.L_x_69) ;  /* 0x0000000108987547 */ /* 0x000fea000b800000 */
[----:B------:R-:W-:Y:S02]  /*3880*/  UIADD3 UR19, UPT, UPT, UR31, UR14, URZ ;  /* 0x0000000e1f137290 */ /* 0x000fe4000fffe0ff */
[----:B------:R-:W-:Y:S01]  /*3890*/  UPLOP3.LUT UP2, UPT, UPT, UPT, UPT, 0x40, 0x4 ;  /* 0x000000000004789c */ /* 0x000fe20003f4e870 */
[----:B------:R-:W-:Y:S01]  /*38a0*/  UMOV UR16, UR25 ;  /* 0x0000001900107c82 */ /* 0x000fe20008000000 */
[----:B------:R-:W-:-:S09]  /*38b0*/  UMOV UR6, UR15 ;  /* 0x0000000f00067c82 */ /* 0x000fd20008000000 */
.L_x_72:
[----:B--2---:R-:W-:Y:S01]  /*38c0*/  ULEA UR5, UR6, UR17, 0x3 ;  /* 0x0000001106057291 */ /* 0x004fe2000f8e18ff */
[----:B---3--:R-:W-:Y:S11]  /*38d0*/  @P2 BRA `(.L_x_70) ;  /* 0x00000000000c2947 */ /* 0x008ff60003800000 */
[----:B-1----:R-:W-:Y:S04]  /*38e0*/  SHF.L.U32 R5, R2, 0x1f, RZ ;  /* 0x0000001f02057819 */ /* 0x002fe800000006ff */
[----:B------:R-:W1:Y:S02]  /*38f0*/  SYNCS.PHASECHK.TRANS64.TRYWAIT P0, [UR5], R5 ;  /* 0x00000005ff0075a7 */ /* 0x000e640008001105 */
[----:B-1----:R-:W-:Y:S05]  /*3900*/  @!P0 BRA `(.L_x_71) ;  /* 0x0000005800548947 */ /* 0x002fea0003800000 */
.L_x_70:
[----:B------:R-:W-:Y:S01]  /*3910*/  UISETP.NE.AND UP0, UPT, UR16, 0x1, UPT ;  /* 0x000000011000788c */ /* 0x000fe2000bf05270 */
[----:B------:R-:W-:Y:S01]  /*3920*/  PLOP3.LUT P2, PT, PT, PT, PT, 0x80, 0x8 ;  /* 0x000000000008781c */ /* 0x000fe20003f4f070 */
[----:B------:R-:W-:Y:S02]  /*3930*/  UIADD3 UR4, UPT, UPT, UR6, 0x1, URZ ;  /* 0x0000000106047890 */ /* 0x000fe4000fffe0ff */
[----:B------:R-:W-:Y:S02]  /*3940*/  ULEA UR12, UR6, UR22, 0x8 ;  /* 0x00000016060c7291 */ /* 0x000fe4000f8e40ff */
[----:B------:R-:W-:Y:S01]  /*3950*/  UISETP.NE.AND UP1, UPT, UR4, 0x3, UPT ;  /* 0x000000030400788c */ /* 0x000fe2000bf25270 */
[----:B------:R-:W-:Y:S01]  /*3960*/  PLOP3.LUT P0, PT, PT, PT, UP0, 0x80, 0x8 ;  /* 0x000000000008781c */ /* 0x000fe20003f0f008 */
[----:B------:R-:W-:Y:S02]  /*3970*/  UIADD3 UR10, UPT, UPT, UR12, 0x2, URZ ;  /* 0x000000020c0a7890 */ /* 0x000fe4000fffe0ff */
[----:B------:R-:W-:Y:S02]  /*3980*/  USEL UR7, URZ, 0x1, UP1 ;  /* 0x00000001ff077887 */ /* 0x000fe40008800000 */
[----:B------:R-:W-:Y:S02]  /*3990*/  USEL UR15, UR4, URZ, UP1 ;  /* 0x000000ff040f7287 */ /* 0x000fe40008800000 */
[----:B------:R-:W-:Y:S02]  /*39a0*/  UIADD3 UR14, UPT, UPT, UR14, 0x1, URZ ;  /* 0x000000010e0e7890 */ /* 0x000fe4000fffe0ff */
[----:B------:R-:W-:Y:S01]  /*39b0*/  @UP0 ULEA UR4, UR15, UR17, 0x3 ;  /* 0x000000110f040291 */ /* 0x000fe2000f8e18ff */
[----:B------:R-:W-:Y:S01]  /*39c0*/  LOP3.LUT R2, R2, UR7, RZ, 0x3c, !PT ;  /* 0x0000000702027c12 */ /* 0x000fe2000f8e3cff */
[----:B------:R-:W-:Y:S01]  /*39d0*/  UIADD3 UR7, UPT, UPT, UR5, 0x18, URZ ;  /* 0x0000001805077890 */ /* 0x000fe2000fffe0ff */
[----:B------:R-:W-:Y:S02]  /*39e0*/  UMOV UR13, 0x80004020 ;  /* 0x80004020000d7882 */ /* 0x000fe40000000000 */
[----:B-1----:R-:W-:Y:S01]  /*39f0*/  @P0 SHF.L.U32 R0, R2, 0x1f, RZ ;  /* 0x0000001f02000819 */ /* 0x002fe200000006ff */
[----:B------:R-:W-:Y:S01]  /*3a00*/  UMOV UR5, 0x80004020 ;  /* 0x8000402000057882 */ /* 0x000fe20000000000 */
[----:B------:R-:W-:Y:S01]  /*3a10*/  UMOV UR11, 0x80004020 ;  /* 0x80004020000b7882 */ /* 0x000fe20000000000 */
[----:B------:R-:W-:Y:S01]  /*3a20*/  UMOV UR9, 0x80004020 ;  /* 0x8000402000097882 */ /* 0x000fe20000000000 */
[----:B------:R2:W3:Y:S01]  /*3a30*/  @P0 SYNCS.PHASECHK.TRANS64.TRYWAIT P2, [UR4], R0 ;  /* 0x00000000ff0005a7 */ /* 0x0004e20008041104 */
[----:B------:R-:W-:Y:S02]  /*3a40*/  ULEA UR4, UR6, UR21, 0x9 ;  /* 0x0000001506047291 */ /* 0x000fe4000f8e48ff */
[----:B------:R-:W-:Y:S02]  /*3a50*/  UISETP.NE.AND UP0, UPT, UR14, UR19, UPT ;  /* 0x000000130e00728c */ /* 0x000fe4000bf05270 */
[----:B------:R-:W-:Y:S02]  /*3a60*/  UIADD3 UR8, UPT, UPT, UR4, 0x2, URZ ;  /* 0x0000000204087890 */ /* 0x000fe4000fffe0ff */
[----:B------:R-:W-:Y:S01]  /*3a70*/  UIADD3 UR16, UPT, UPT, UR16, -0x1, URZ ;  /* 0xffffffff10107890 */ /* 0x000fe2000fffe0ff */
[----:B------:R-:W-:Y:S02]  /*3a80*/  UMOV UR6, UR15 ;  /* 0x0000000f00067c82 */ /* 0x000fe40008000000 */
[----:B------:R2:W-:Y:S01]  /*3a90*/  UTCQMMA.2CTA gdesc[UR4], gdesc[UR12], tmem[UR18], tmem[UR28], idesc[UR29], UP2 ;  /* 0x00ff1c0c040075ea */ /* 0x0005e20009200312 */
[----:B------:R-:W-:Y:S03]  /*3aa0*/  UPLOP3.LUT UP2, UPT, UPT, UPT, UPT, 0x80, 0x8 ;  /* 0x000000000008789c */ /* 0x000fe60003f4f070 */
[----:B------:R2:W-:Y:S01]  /*3ab0*/  UTCQMMA.2CTA gdesc[UR8], gdesc[UR10], tmem[UR18], tmem[UR26], idesc[UR27], UPT ;  /* 0x00ff1a0a080075ea */ /* 0x0005e2000ba00312 */
[----:B------:R2:W-:Y:S01]  /*3ac0*/  UTCBAR.2CTA.MULTICAST [UR7], URZ, UR20 ;  /* 0x000000ff070073e9 */ /* 0x0005e20008200814 */
[----:B------:R-:W-:Y:S06]  /*3ad0*/  BRA.U UP0, `(.L_x_72) ;  /* 0xfffffffd00787547 */ /* 0x000fec000b83ffff */
.L_x_69:
[----:B--2---:R-:W-:Y:S01]  /*3ae0*/  UIADD3 UR4, UPT, UPT, UR23, 0x80, URZ ;  /* 0x0000008017047890 */ /* 0x004fe2000fffe0ff */
[----:B------:R-:W-:-:S08]  /*3af0*/  UMOV UR14, UR19 ;  /* 0x00000013000e7c82 */ /* 0x000fd00008000000 */
[----:B------:R2:W-:Y:S01]  /*3b00*/  UTCBAR.2CTA.MULTICAST [UR4], URZ, UR30 ;  /* 0x000000ff040073e9 */ /* 0x0005e2000820081e */
[----:B------:R-:W-:Y:S02]  /*3b10*/  NOP ;  /* 0x0000000000007918 */ /* 0x000fe40000000000 */
.L_x_67:
[----:B--2---:R-:W-:Y:S01]  /*3b20*/  UIADD3 UR4, UPT, UPT, UR24, 0x1, URZ ;  /* 0x0000000118047890 */ /* 0x004fe2000fffe0ff */
[----:B------:R-:W-:-:S03]  /*3b30*/  ISETP.NE.AND P0, PT, R8, 0x2, PT ;  /* 0x000000020800780c */ /* 0x000fc60003f05270 */
[----:B------:R-:W-:Y:S01]  /*3b40*/  UISETP.NE.AND UP0, UPT, UR4, 0x4, UPT ;  /* 0x000000040400788c */ /* 0x000fe2000bf05270 */
[----:B-1----:R-:W-:Y:S02]  /*3b50*/  SEL R0, RZ, 0x1, P0 ;  /* 0x00000001ff007807 */ /* 0x002fe40000000000 */
[----:B------:R-:W-:Y:S01]  /*3b60*/  SEL R8, R8, RZ, P0 ;  /* 0x000000ff08087207 */ /* 0x000fe20000000000 */
[----:B------:R-:W-:Y:S01]  /*3b70*/  USEL UR5, URZ, 0x1, UP0 ;  /* 0x00000001ff057887 */ /* 0x000fe20008000000 */
[----:B------:R-:W-:Y:S01]  /*3b80*/  LOP3.LUT R3, R3, R0, RZ, 0x3c, !PT ;  /* 0x0000000003037212 */ /* 0x000fe200078e3cff */
[----:B------:R-:W-:-:S04]  /*3b90*/  USEL UR24, UR4, URZ, UP0 ;  /* 0x000000ff04187287 */ /* 0x000fc80008000000 */
[----:B------:R-:W-:Y:S01]  /*3ba0*/  LOP3.LUT R9, R9, UR5, RZ, 0x3c, !PT ;  /* 0x0000000509097c12 */ /* 0x000fe2000f8e3cff */
[----:B------:R-:W-:Y:S07]  /*3bb0*/  @P1 BRA `(.L_x_73) ;  /* 0xfffffff800b01947 */ /* 0x000fee000383ffff */
[----:B------:R-:W1:Y:S01]  /*3bc0*/  S2UR UR8, SR_CgaCtaId ;  /* 0x00000000000879c3 */ /* 0x000e620000008800 */
[----:B------:R-:W-:Y:S01]  /*3bd0*/  ELECT P0, URZ, PT ;  /* 0x0000000000ff782f */ /* 0x000fe20003800000 */
[----:B------:R-:W-:Y:S01]  /*3be0*/  HFMA2 R0, -RZ, RZ, 0, 5.9604644775390625e-08 ;  /* 0x00000001ff007431 */ /* 0x000fe200000001ff */
[----:B------:R-:W-:-:S05]  /*3bf0*/  UMOV UR4, 0x40 ;  /* 0x0000004000047882 */ /* 0x000fca0000000000 */
[----:B------:R-:W-:Y:S01]  /*3c00*/  UVIRTCOUNT.DEALLOC.SMPOOL 0x80 ;  /* 0x000000800000784c */ /* 0x000fe20000000000 */
[----:B------:R-:W-:Y:S02]  /*3c10*/  UISETP.NE.AND UP1, UPT, UR33, URZ, UPT ;  /* 0x000000ff2100728c */ /* 0x000fe4000bf25270 */
[----:B-1----:R-:W-:-:S09]  /*3c20*/  ULEA UR8, UR8, UR4, 0x18 ;  /* 0x0000000408087291 */ /* 0x002fd2000f8ec0ff */
[----:B------:R1:W-:Y:S01]  /*3c30*/  @P0 STS.U8 [UR8+0x1c], R0 ;  /* 0x00001c00ff000988 */ /* 0x0003e20008000008 */
[----:B------:R-:W-:Y:S05]  /*3c40*/  BRA.U UP1, `(.L_x_74) ;  /* 0x0000000101a07547 */ /* 0x000fea000b800000 */
[----:B------:R-:W-:Y:S01]  /*3c50*/  UIADD3 UR7, UPT, UPT, UR17, 0xa0, URZ ;  /* 0x000000a011077890 */ /* 0x000fe2000fffe0ff */
[----:B------:R-:W-:-:S03]  /*3c60*/  SHF.L.U32 R3, R9, 0x1f, RZ ;  /* 0x0000001f09037819 */ /* 0x000fc600000006ff */
[----:B------:R-:W-:-:S09]  /*3c70*/  ULEA UR4, UR24, UR7, 0x3 ;  /* 0x0000000718047291 */ /* 0x000fd2000f8e18ff */
[----:B------:R-:W2:Y:S02]  /*3c80*/  SYNCS.PHASECHK.TRANS64.TRYWAIT P0, [UR4], R3 ;  /* 0x00000003ff0075a7 */ /* 0x000ea40008001104 */
[----:B--2---:R-:W-:Y:S05]  /*3c90*/  @!P0 BRA `(.L_x_75) ;  /* 0x0000005400888947 */ /* 0x004fea0003800000 */
.L_x_144:
        /* <DEDUP_REMOVED lines=9> */
.L_x_146:
        /* <DEDUP_REMOVED lines=9> */
.L_x_148:
[----:B------:R-:W-:-:S04]  /*3dc0*/  UIADD3 UR4, UPT, UPT, UR4, 0x1, URZ ;  /* 0x0000000104047890 */ /* 0x000fc8000fffe0ff */
[----:B------:R-:W-:-:S04]  /*3dd0*/  UISETP.NE.AND UP0, UPT, UR4, 0x4, UPT ;  /* 0x000000040400788c */ /* 0x000fc8000bf05270 */
[----:B------:R-:W-:Y:S02]  /*3de0*/  USEL UR5, URZ, 0x1, UP0 ;  /* 0x00000001ff057887 */ /* 0x000fe40008000000 */
[----:B------:R-:W-:-:S04]  /*3df0*/  USEL UR4, UR4, URZ, UP0 ;  /* 0x000000ff04047287 */ /* 0x000fc80008000000 */
[----:B------:R-:W-:Y:S01]  /*3e00*/  ULEA UR4, UR4, UR7, 0x3 ;  /* 0x0000000704047291 */ /* 0x000fe2000f8e18ff */
[----:B-1----:R-:W-:-:S04]  /*3e10*/  LOP3.LUT R3, R2, UR5, RZ, 0x3c, !PT ;  /* 0x0000000502037c12 */ /* 0x002fc8000f8e3cff */
[----:B------:R-:W-:Y:S01]  /*3e20*/  SHF.L.U32 R3, R3, 0x1f, RZ ;  /* 0x0000001f03037819 */ /* 0x000fe200000006ff */
[----:B------:R-:W-:-:S04]  /*3e30*/  IMAD.U32 R0, RZ, RZ, UR4 ;  /* 0x00000004ff007e24 */ /* 0x000fc8000f8e00ff */
[----:B------:R1:W2:Y:S03]  /*3e40*/  SYNCS.PHASECHK.TRANS64.TRYWAIT P0, [R0+URZ], R3 ;  /* 0x00000003000075a7 */ /* 0x0002a600080011ff */
[----:B--2---:R-:W-:Y:S05]  /*3e50*/  @!P0 NANOSLEEP.SYNCS 0x989680 ;  /* 0x009896800000895d */ /* 0x004fea0003900000 */
[----:B------:R-:W2:Y:S02]  /*3e60*/  @!P0 SYNCS.PHASECHK.TRANS64 P0, [R0+URZ], R3 ;  /* 0x00000003000085a7 */ /* 0x000ea400080010ff */
[----:B--2---:R-:W-:Y:S05]  /*3e70*/  @P0 BRA `(.L_x_78) ;  /* 0x0000000000200947 */ /* 0x004fea0003800000 */
.L_x_79:
[----:B--2---:R2:W4:Y:S02]  /*3e80*/  SYNCS.PHASECHK.TRANS64.TRYWAIT P0, [R0+URZ], R3 ;  /* 0x00000003000075a7 */ /* 0x00452400080011ff */
[----:B----4-:R-:W-:Y:S05]  /*3e90*/  @!P0 NANOSLEEP.SYNCS 0x989680 ;  /* 0x009896800000895d */ /* 0x010fea0003900000 */
[----:B------:R-:W4:Y:S02]  /*3ea0*/  @!P0 SYNCS.PHASECHK.TRANS64 P0, [R0+URZ], R3 ;  /* 0x00000003000085a7 */ /* 0x000f2400080010ff */
[----:B----4-:R-:W-:Y:S05]  /*3eb0*/  @!P0 BRA `(.L_x_79) ;  /* 0xfffffffc00f08947 */ /* 0x010fea000383ffff */
[----:B------:R-:W-:Y:S05]  /*3ec0*/  BRA `(.L_x_78) ;  /* 0x00000000000c7947 */ /* 0x000fea0003800000 */
.L_x_74:
[----:B------:R-:W-:-:S04]  /*3ed0*/  UIADD3 UR4, UPT, UPT, UR17, 0xe0, URZ ;  /* 0x000000e011047890 */ /* 0x000fc8000fffe0ff */
[----:B------:R-:W-:-:S09]  /*3ee0*/  UPRMT UR4, UR34, 0x654, UR4 ;  /* 0x0000065422047896 */ /* 0x000fd20008000004 */
[----:B------:R-:W-:Y:S03]  /*3ef0*/  SYNCS.ARRIVE.TRANS64.RED.A1T0 RZ, [UR4], RZ ;  /* 0x000000ffffff79a7 */ /* 0x000fe60008100404 */
.L_x_78:
[----:B-12---:R-:W-:Y:S01]  /*3f00*/  SHF.L.U32 R3, RZ, 0x1f, RZ ;  /* 0x0000001fff037819 */ /* 0x006fe200000006ff */
[----:B------:R-:W-:Y:S01]  /*3f10*/  UIADD3 UR4, UPT, UPT, UR17, 0xe0, URZ ;  /* 0x000000e011047890 */ /* 0x000fe2000fffe0ff */
[----:B------:R-:W-:Y:S02]  /*3f20*/  PLOP3.LUT P0, PT, PT, PT, UP1, 0x80, 0x8 ;  /* 0x000000000008781c */ /* 0x000fe40003f0f018 */
[----:B------:R-:W1:Y:S02]  /*3f30*/  SYNCS.PHASECHK.TRANS64.TRYWAIT P1, [UR17+0xe0], R3 ;  /* 0x0000e003ff0075a7 */ /* 0x000e640008021111 */
[----:B-1----:R-:W-:Y:S09]  /*3f40*/  @!P1 BRA `(.L_x_80) ;  /* 0x0000005400249947 */ /* 0x002ff20003800000 */
.L_x_150:
[----:B------:R-:W-:Y:S01]  /*3f50*/  @!UP1 UPRMT UR4, UR34, 0x654, UR4 ;  /* 0x0000065422049896 */ /* 0x000fe20008000004 */
[----:B------:R-:W-:Y:S01]  /*3f60*/  UMOV UR5, 0xffff ;  /* 0x0000ffff00057882 */ /* 0x000fe20000000000 */
[----:B------:R-:W-:-:S07]  /*3f70*/  UMOV UR6, 0x1 ;  /* 0x0000000100067882 */ /* 0x000fce0000000000 */
[----:B------:R-:W-:Y:S01]  /*3f80*/  @!P0 SYNCS.ARRIVE.TRANS64.RED.A1T0 RZ, [UR4], RZ ;  /* 0x000000ffffff89a7 */ /* 0x000fe20008100404 */
[----:B------:R-:W-:Y:S01]  /*3f90*/  NOP ;  /* 0x0000000000007918 */ /* 0x000fe20000000000 */
[----:B-1----:R-:W1:Y:S01]  /*3fa0*/  LDS R0, [UR8+0x14] ;  /* 0x00001408ff007984 */ /* 0x002e620008000800 */
[----:B------:R-:W-:-:S04]  /*3fb0*/  ULOP3.LUT UR4, UR32, 0xffff, URZ, 0xc0, !UPT ;  /* 0x0000ffff20047892 */ /* 0x000fc8000f8ec0ff */
[----:B------:R-:W-:-:S04]  /*3fc0*/  USHF.R.U32.HI UR4, URZ, 0x5, UR4 ;  /* 0x00000005ff047899 */ /* 0x000fc80008011604 */
[----:B------:R-:W-:Y:S02]  /*3fd0*/  USHF.L.U32 UR5, UR5, UR4, URZ ;  /* 0x0000000405057299 */ /* 0x000fe400080006ff */
[----:B------:R-:W-:-:S04]  /*3fe0*/  USHF.L.U32 UR4, UR6, UR4, URZ ;  /* 0x0000000406047299 */ /* 0x000fc800080006ff */
[----:B-1----:R-:W-:-:S04]  /*3ff0*/  LOP3.LUT R0, R0, UR5, RZ, 0xc0, !PT ;  /* 0x0000000500007c12 */ /* 0x002fc8000f8ec0ff */
[----:B------:R-:W-:-:S13]  /*4000*/  ISETP.NE.AND P0, PT, R0, UR5, PT ;  /* 0x0000000500007c0c */ /* 0x000fda000bf05270 */
[----:B------:R-:W-:Y:S05]  /*4010*/  @P0 BRA `(.L_x_81) ;  /* 0x0000000000580947 */ /* 0x000fea0003800000 */
[----:B------:R-:W1:Y:S02]  /*4020*/  LDS R0, [UR8+0x18] ;  /* 0x00001808ff007984 */ /* 0x000e640008000800 */
[----:B-1----:R-:W-:-:S04]  /*4030*/  LOP3.LUT R0, R0, UR4, RZ, 0xc0, !PT ;  /* 0x0000000400007c12 */ /* 0x002fc8000f8ec0ff */
[----:B------:R-:W-:-:S13]  /*4040*/  ISETP.NE.AND P0, PT, R0, UR4, PT ;  /* 0x0000000400007c0c */ /* 0x000fda000bf05270 */
[----:B------:R-:W-:Y:S05]  /*4050*/  @P0 BRA `(.L_x_82) ;  /* 0x00000000003c0947 */ /* 0x000fea0003800000 */
[----:B------:R-:W1:Y:S01]  /*4060*/  S2R R2, SR_LANEID ;  /* 0x0000000000027919 */ /* 0x000e620000000000 */
[----:B------:R-:W-:Y:S01]  /*4070*/  ULOP3.LUT UR5, URZ, UR5, URZ, 0x33, !UPT ;  /* 0x00000005ff057292 */ /* 0x000fe2000f8e33ff */
[----:B------:R-:W-:Y:S01]  /*4080*/  LOP3.LUT R4, RZ, UR4, RZ, 0x33, !PT ;  /* 0x00000004ff047c12 */ /* 0x000fe2000f8e33ff */
[----:B------:R-:W-:Y:S02]  /*4090*/  VOTEU.ANY UR4, UPT, PT ;  /* 0x0000000000047886 */ /* 0x000fe400038e0100 */
[----:B------:R-:W-:Y:S01]  /*40a0*/  UFLO.U32 UR4, UR4 ;  /* 0x00000004000472bd */ /* 0x000fe200080e0000 */
[----:B------:R-:W2:Y:S01]  /*40b0*/  REDUX UR6, R4 ;  /* 0x00000000040673c4 */ /* 0x000ea20000000000 */
[----:B------:R-:W-:-:S06]  /*40c0*/  IMAD.U32 R0, RZ, RZ, UR5 ;  /* 0x00000005ff007e24 */ /* 0x000fcc000f8e00ff */
[----:B------:R4:W-:Y:S01]  /*40d0*/  UTCATOMSWS.AND URZ, UR5 ;  /* 0x0000000500ff79e3 */ /* 0x0009e20008000000 */
[----:B------:R-:W3:Y:S01]  /*40e0*/  REDUX UR7, R0 ;  /* 0x00000000000773c4 */ /* 0x000ee20000000000 */
[----:B-1----:R-:W-:Y:S01]  /*40f0*/  ISETP.EQ.U32.AND P0, PT, R2, UR4, PT ;  /* 0x0000000402007c0c */ /* 0x002fe2000bf02070 */
[----:B--2---:R-:W-:Y:S01]  /*4100*/  IMAD.U32 R2, RZ, RZ, UR6 ;  /* 0x00000006ff027e24 */ /* 0x004fe2000f8e00ff */
[----:B---3--:R-:W-:-:S11]  /*4110*/  MOV R3, UR7 ;  /* 0x0000000700037c02 */ /* 0x008fd60008000f00 */
[----:B------:R4:W-:Y:S04]  /*4120*/  @P0 ATOMS.AND RZ, [UR8+0x14], R3 ;  /* 0x00001403ffff098c */ /* 0x0009e8000a800008 */
[----:B------:R4:W-:Y:S01]  /*4130*/  @P0 ATOMS.AND RZ, [UR8+0x18], R2 ;  /* 0x00001802ffff098c */ /* 0x0009e2000a800008 */
[----:B------:R-:W-:Y:S05]  /*4140*/  BRA `(.L_x_83) ;  /* 0x0000000000147947 */ /* 0x000fea0003800000 */
.L_x_82:
[----:B------:R-:W-:Y:S02]  /*4150*/  MOV R2, 0x4170 ;  /* 0x0000417000027802 */ /* 0x000fe40000000f00 */
[----:B---3-5:R-:W-:Y:S05]  /*4160*/  CALL.REL.NOINC `($__internal_0_$__cuda_sm10x_tcgen05_guardrail_trap_col_being_dealloced_not_returned_by_alloc) ;  /* 0x0000005400787944 */ /* 0x028fea0003c00000 */
[----:B------:R-:W-:Y:S05]  /*4170*/  BRA `(.L_x_83) ;  /* 0x0000000000087947 */ /* 0x000fea0003800000 */
.L_x_81:
[----:B------:R-:W-:Y:S02]  /*4180*/  MOV R2, 0x41a0 ;  /* 0x000041a000027802 */ /* 0x000fe40000000f00 */
[----:B---3-5:R-:W-:Y:S05]  /*4190*/  CALL.REL.NOINC `($__internal_2_$__cuda_sm10x_tcgen05_guardrail_trap_unallocated_columns_being_dealloced) ;  /* 0x0000005400847944 */ /* 0x028fea0003c00000 */
.L_x_83:
[----:B------:R-:W-:Y:S01]  /*41a0*/  NOP ;  /* 0x0000000000007918 */ /* 0x000fe20000000000 */
[----:B----4-:R-:W-:Y:S05]  /*41b0*/  EXIT ;  /* 0x000000000000794d */ /* 0x010fea0003800000 */
.L_x_54:
[----:B------:R-:W-:-:S09]  /*41c0*/  UISETP.NE.OR UP0, UPT, UR13, 0x3, !UP3 ;  /* 0x000000030d00788c */ /* 0x000fd2000df05670 */
[----:B------:R-:W-:Y:S05]  /*41d0*/  BRA.U UP0, `(.L_x_84) ;  /* 0x0000000d007c7547 */ /* 0x000fea000b800000 */
[----:B------:R-:W1:Y:S01]  /*41e0*/  LDCU UR32, c[0x0][0x370] ;  /* 0x00006e00ff2077ac */ /* 0x000e620008000800 */
[----:B------:R-:W2:Y:S01]  /*41f0*/  LDC.64 R16, c[0x0][0x348] ;  /* 0x0000d200ff107b82 */ /* 0x000ea20000000a00 */
[----:B------:R-:W-:Y:S02]  /*4200*/  HFMA2 R13, -RZ, RZ, 0, 0 ;  /* 0x00000000ff0d7431 */ /* 0x000fe400000001ff */
[----:B------:R-:W-:Y:S01]  /*4210*/  IMAD.MOV.U32 R15, RZ, RZ, 0x1 ;  /* 0x00000001ff0f7424 */ /* 0x000fe200078e00ff */
[----:B------:R-:W1:Y:S01]  /*4220*/  LDCU.128 UR28, c[0x0][0xb10] ;  /* 0x00016200ff1c77ac */ /* 0x000e620008000c00 */
[----:B------:R-:W-:Y:S01]  /*4230*/  IMAD.MOV.U32 R14, RZ, RZ, RZ ;  /* 0x000000ffff0e7224 */ /* 0x000fe200078e00ff */
[----:B------:R-:W-:Y:S01]  /*4240*/  MOV R7, 0x2000 ;  /* 0x0000200000077802 */ /* 0x000fe20000000f00 */
[----:B------:R-:W3:Y:S01]  /*4250*/  LDCU UR27, c[0x0][0x374] ;  /* 0x00006e80ff1b77ac */ /* 0x000ee20008000800 */
[----:B------:R-:W4:Y:S01]  /*4260*/  LDC.64 R2, c[0x0][0x888] ;  /* 0x00022200ff027b82 */ /* 0x000f220000000a00 */
[----:B------:R-:W3:Y:S01]  /*4270*/  LDCU UR15, c[0x0][0xb0c] ;  /* 0x00016180ff0f77ac */ /* 0x000ee20008000800 */
[----:B------:R-:W2:Y:S06]  /*4280*/  LDCU UR38, c[0x0][0xb20] ;  /* 0x00016400ff2677ac */ /* 0x000eac0008000800 */
[----:B------:R-:W4:Y:S01]  /*4290*/  LDC.64 R4, c[0x0][0x890] ;  /* 0x00022400ff047b82 */ /* 0x000f220000000a00 */
[----:B------:R-:W2:Y:S01]  /*42a0*/  LDCU UR4, c[0x0][0xb30] ;  /* 0x00016600ff0477ac */ /* 0x000ea20008000800 */
[----:B------:R-:W-:Y:S01]  /*42b0*/  UMOV UR21, 0x400 ;  /* 0x0000040000157882 */ /* 0x000fe20000000000 */
[----:B-1----:R-:W-:-:S02]  /*42c0*/  UIMAD.WIDE.U32 UR6, UR32, UR28, URZ ;  /* 0x0000001c200672a5 */ /* 0x002fc4000f8e00ff */
[----:B---3--:R-:W-:Y:S02]  /*42d0*/  UIMAD.WIDE.U32 UR8, UR27, UR31, URZ ;  /* 0x0000001f1b0872a5 */ /* 0x008fe4000f8e00ff */
[----:B------:R-:W-:Y:S02]  /*42e0*/  ULEA UR21, UR48, UR21, 0x18 ;  /* 0x0000001530157291 */ /* 0x000fe4000f8ec0ff */
[----:B------:R-:W-:Y:S02]  /*42f0*/  UPLOP3.LUT UP3, UPT, UPT, UPT, UPT, 0x40, 0x4 ;  /* 0x000000000004789c */ /* 0x000fe40003f6e870 */
[----:B------:R-:W-:Y:S02]  /*4300*/  UIADD3 UR33, UPT, UPT, UR21, 0x38, URZ ;  /* 0x0000003815217890 */ /* 0x000fe4000fffe0ff */
[----:B------:R-:W-:Y:S01]  /*4310*/  UIADD3 UR17, UPT, UPT, UR21, 0x30, URZ ;  /* 0x0000003015117890 */ /* 0x000fe2000fffe0ff */
[----:B------:R-:W-:Y:S01]  /*4320*/  UMOV UR6, UR7 ;  /* 0x0000000700067c82 */ /* 0x000fe20008000000 */
[----:B------:R-:W-:Y:S01]  /*4330*/  UMOV UR35, UR9 ;  /* 0x0000000900237c82 */ /* 0x000fe20008000000 */
[----:B------:R-:W-:-:S02]  /*4340*/  UISETP.GE.AND UP0, UPT, UR42, 0x1, UPT ;  /* 0x000000012a00788c */ /* 0x000fc4000bf06270 */
[----:B------:R-:W-:Y:S01]  /*4350*/  UISETP.NE.AND UP4, UPT, UR42, 0x1, UPT ;  /* 0x000000012a00788c */ /* 0x000fe2000bf85270 */
[----:B------:R-:W1:Y:S01]  /*4360*/  LDCU.64 UR22, c[0x0][0xb28] ;  /* 0x00016500ff1677ac */ /* 0x000e620008000a00 */
[----:B------:R-:W-:Y:S02]  /*4370*/  UISETP.NE.AND UP6, UPT, UR15, 0x1, UPT ;  /* 0x000000010f00788c */ /* 0x000fe4000bfc5270 */
[----:B------:R-:W-:Y:S02]  /*4380*/  UISETP.NE.AND UP5, UPT, UR30, 0x1, UPT ;  /* 0x000000011e00788c */ /* 0x000fe4000bfa5270 */
[----:B------:R-:W-:Y:S02]  /*4390*/  UPRMT UR33, UR48, 0x654, UR33 ;  /* 0x0000065430217896 */ /* 0x000fe40008000021 */
[----:B------:R-:W-:Y:S02]  /*43a0*/  USHF.R.U32.HI UR37, URZ, UR29, UR6 ;  /* 0x0000001dff257299 */ /* 0x000fe40008011606 */
[----:B------:R-:W-:-:S02]  /*43b0*/  UPRMT UR34, UR48, 0x654, UR17 ;  /* 0x0000065430227896 */ /* 0x000fc40008000011 */
[----:B--2---:R-:W-:Y:S02]  /*43c0*/  USHF.R.U32.HI UR35, URZ, UR38, UR35 ;  /* 0x00000026ff237299 */ /* 0x004fe40008011623 */
[----:B------:R-:W-:-:S11]  /*43d0*/  UISETP.NE.AND UP2, UPT, UR4, 0x1, UPT ;  /* 0x000000010400788c */ /* 0x000fd6000bf45270 */
.L_x_93:
[C---:B------:R-:W-:Y:S02]  /*43e0*/  LEA R12, R14.reuse, UR21, 0x3 ;  /* 0x000000150e0c7c11 */ /* 0x040fe4000f8e18ff */
[----:B------:R-:W-:Y:S02]  /*43f0*/  SHF.L.U32 R9, R13, 0x1f, RZ ;  /* 0x0000001f0d097819 */ /* 0x000fe400000006ff */
[----:B------:R-:W-:Y:S02]  /*4400*/  LEA R10, R14, UR21, 0x4 ;  /* 0x000000150e0a7c11 */ /* 0x000fe4000f8e20ff */
[----:B--2---:R-:W2:Y:S02]  /*4410*/  SYNCS.PHASECHK.TRANS64.TRYWAIT P0, [R12+URZ+0x60], R9 ;  /* 0x000060090c0075a7 */ /* 0x004ea400080011ff */
[----:B--2---:R-:W-:Y:S05]  /*4420*/  @!P0 BRA `(.L_x_85) ;  /* 0x0000005000048947 */ /* 0x004fea0003800000 */
.L_x_151:
[----:B--2---:R-:W2:Y:S01]  /*4430*/  LDS.128 R8, [R10+0xf0] ;  /* 0x0000f0000a087984 */ /* 0x004ea20000000c00 */
[----:B------:R-:W-:Y:S01]  /*4440*/  UISETP.GE.AND UP0, UPT, UR42, 0x1, UPT ;  /* 0x000000012a00788c */ /* 0x000fe2000bf06270 */
[----:B------:R-:W-:Y:S01]  /*4450*/  @!PT LDS RZ, [RZ] ;  /* 0x00000000fffff984 */ /* 0x000fe20000000800 */
[----:B------:R-:W-:Y:S01]  /*4460*/  @!PT LDS RZ, [RZ] ;  /* 0x00000000fffff984 */ /* 0x000fe20000000800 */
[----:B------:R-:W-:Y:S01]  /*4470*/  @!PT LDS RZ, [RZ] ;  /* 0x00000000fffff984 */ /* 0x000fe20000000800 */
[----:B------:R-:W-:Y:S01]  /*4480*/  @!PT LDS RZ, [RZ] ;  /* 0x00000000fffff984 */ /* 0x000fe20000000800 */
[----:B------:R3:W-:Y:S06]  /*4490*/  MEMBAR.ALL.CTA ;  /* 0x0000000000007992 */ /* 0x0007ec0000008000 */
[----:B---3--:R-:W3:Y:S01]  /*44a0*/  FENCE.VIEW.ASYNC.S ;  /* 0x00000000000073c6 */ /* 0x008ee20000000000 */
[----:B--2---:R-:W-:Y:S11]  /*44b0*/  LOP3.LUT P0, RZ, R10, 0x1, RZ, 0xc0, !PT ;  /* 0x000000010aff7812 */ /* 0x004ff6000780c0ff */
[----:B------:R-:W-:Y:S02]  /*44c0*/  @!UPT UIADD3 URZ, UPT, UPT, URZ, URZ, URZ ;  /* 0x000000fffffff290 */ /* 0x000fe4000fffe0ff */
[----:B---3--:R-:W-:Y:S01]  /*44d0*/  VOTEU.ANY UP1, P0 ;  /* 0x0000000000ff7886 */ /* 0x008fe20000020100 */
[----:B------:R-:W-:Y:S11]  /*44e0*/  PLOP3.LUT P0, PT, PT, PT, UP1, 0x80, 0x8 ;  /* 0x000000000008781c */ /* 0x000ff60003f0f018 */
[----:B------:R-:W-:Y:S02]  /*44f0*/  @!UPT UIADD3 URZ, UPT, UPT, URZ, URZ, URZ ;  /* 0x000000fffffff290 */ /* 0x000fe4000fffe0ff */
[----:B------:R-:W-:Y:S02]  /*4500*/  @P0 SHF.R.U32.HI R0, RZ, 0x10, R9 ;  /* 0x00000010ff000819 */ /* 0x000fe40000011609 */
[----:B------:R-:W-:Y:S02]  /*4510*/  @P0 MOV R6, R8 ;  /* 0x0000000800060202 */ /* 0x000fe40000000f00 */
[----:B------:R-:W-:Y:S01]  /*4520*/  @P0 R2UR UR4, R0 ;  /* 0x00000000000402ca */ /* 0x000fe200000e0000 */
[----:B------:R-:W-:Y:S01]  /*4530*/  VIADD R0, R12, 0x70 ;  /* 0x000000700c007836 */ /* 0x000fe20000000000 */
[----:B------:R-:W-:Y:S02]  /*4540*/  @P0 LOP3.LUT R8, R9, 0xffff, RZ, 0xc0, !PT ;  /* 0x0000ffff09080812 */ /* 0x000fe400078ec0ff */
[----:B------:R-:W-:Y:S02]  /*4550*/  @P0 R2UR UR6, R6 ;  /* 0x00000000060602ca */ /* 0x000fe400000e0000 */
[----:B------:R-:W-:Y:S02]  /*4560*/  PRMT R0, RZ, 0x654, R0 ;  /* 0x00000654ff007816 */ /* 0x000fe40000000000 */
[----:B------:R-:W-:Y:S02]  /*4570*/  @P0 R2UR UR5, R8 ;  /* 0x00000000080502ca */ /* 0x000fe400000e0000 */
[----:B------:R2:W-:Y:S03]  /*4580*/  SYNCS.ARRIVE.TRANS64.RED.A1T0 RZ, [R0+URZ], RZ ;  /* 0x000000ff00ff79a7 */ /* 0x0005e600081004ff */
[----:B------:R-:W-:Y:S04]  /*4590*/  @UP1 UMOV UR26, UR4 ;  /* 0x00000004001a1c82 */ /* 0x000fe80008000000 */
[----:B------:R-:W-:Y:S04]  /*45a0*/  @UP1 UMOV UR14, UR6 ;  /* 0x00000006000e1c82 */ /* 0x000fe80008000000 */
[----:B------:R-:W-:Y:S01]  /*45b0*/  @UP1 UMOV UR13, UR5 ;  /* 0x00000005000d1c82 */ /* 0x000fe20008000000 */
[----:B------:R-:W-:Y:S05]  /*45c0*/  BRA.U !UP0, `(.L_x_86) ;  /* 0x0000000108a47547 */ /* 0x000fea000b800000 */
[----:B------:R-:W-:Y:S02]  /*45d0*/  UIMAD.WIDE.U32 UR8, UR13, UR31, URZ ;  /* 0x0000001f0d0872a5 */ /* 0x000fe4000f8e00ff */
[----:B------:R-:W-:Y:S02]  /*45e0*/  UIMAD.WIDE.U32 UR10, UR14, UR28, URZ ;  /* 0x0000001c0e0a72a5 */ /* 0x000fe4000f8e00ff */
[----:B------:R-:W-:Y:S02]  /*45f0*/  USEL UR4, UR27, UR35, !UP5 ;  /* 0x000000231b047287 */ /* 0x000fe4000e800000 */
[----:B------:R-:W-:Y:S02]  /*4600*/  USEL UR7, UR32, UR37, !UP6 ;  /* 0x0000002520077287 */ /* 0x000fe4000f000000 */
[----:B-1----:R-:W-:Y:S02]  /*4610*/  UIMAD.WIDE.U32 UR18, UR4, UR22, URZ ;  /* 0x00000016041272a5 */ /* 0x002fe4000f8e00ff */
[----:B------:R-:W-:Y:S01]  /*4620*/  UIMAD.WIDE.U32 UR24, UR7, UR22, URZ ;  /* 0x00000016071872a5 */ /* 0x000fe2000f8e00ff */
[----:B------:R-:W-:Y:S02]  /*4630*/  UMOV UR5, UR9 ;  /* 0x0000000900057c82 */ /* 0x000fe40008000000 */
[----:B------:R-:W-:Y:S03]  /*4640*/  USHF.R.U32.HI UR6, URZ, UR38, UR5 ;  /* 0x00000026ff067299 */ /* 0x000fe60008011605 */
[----:B------:R-:W-:Y:S01]  /*4650*/  UMOV UR5, UR11 ;  /* 0x0000000b00057c82 */ /* 0x000fe20008000000 */
[----:B------:R-:W-:Y:S02]  /*4660*/  USEL UR6, UR13, UR6, !UP5 ;  /* 0x000000060d067287 */ /* 0x000fe4000e800000 */
[----:B------:R-:W-:Y:S02]  /*4670*/  USHF.R.U32.HI UR8, URZ, UR29, UR5 ;  /* 0x0000001dff087299 */ /* 0x000fe40008011605 */
[----:B------:R-:W-:Y:S01]  /*4680*/  UIMAD.WIDE.U32 UR10, UR6, UR22, URZ ;  /* 0x00000016060a72a5 */ /* 0x000fe2000f8e00ff */
[----:B------:R-:W-:Y:S02]  /*4690*/  UMOV UR5, UR19 ;  /* 0x0000001300057c82 */ /* 0x000fe40008000000 */
[----:B------:R-:W-:Y:S03]  /*46a0*/  @UP4 USHF.R.U32.HI UR4, URZ, UR23, UR5 ;  /* 0x00000017ff044299 */ /* 0x000fe60008011605 */
[----:B------:R-:W-:Y:S01]  /*46b0*/  UMOV UR5, UR25 ;  /* 0x0000001900057c82 */ /* 0x000fe20008000000 */
[----:B------:R-:W-:Y:S02]  /*46c0*/  UIMAD UR4, UR42, UR4, URZ ;  /* 0x000000042a0472a4 */ /* 0x000fe4000f8e02ff */
[----:B------:R-:W-:Y:S02]  /*46d0*/  @UP4 USHF.R.U32.HI UR7, URZ, UR23, UR5 ;  /* 0x00000017ff074299 */ /* 0x000fe40008011605 */
[----:B------:R-:W-:Y:S02]  /*46e0*/  USEL UR5, UR14, UR8, !UP6 ;  /* 0x000000080e057287 */ /* 0x000fe4000f000000 */
[----:B------:R-:W-:Y:S02]  /*46f0*/  UIMAD UR8, UR42, UR7, URZ ;  /* 0x000000072a0872a4 */ /* 0x000fe4000f8e02ff */
[----:B------:R-:W-:Y:S03]  /*4700*/  UISETP.GE.AND UP0, UPT, UR6, UR4, UPT ;  /* 0x000000040600728c */ /* 0x000fe6000bf06270 */
[----:B------:R-:W-:Y:S01]  /*4710*/  UMOV UR4, UR11 ;  /* 0x0000000b00047c82 */ /* 0x000fe20008000000 */
[----:B------:R-:W-:Y:S02]  /*4720*/  UISETP.GE.OR UP0, UPT, UR5, UR8, UP0 ;  /* 0x000000080500728c */ /* 0x000fe40008706670 */
[----:B------:R-:W-:Y:S02]  /*4730*/  USHF.R.U32.HI UR4, URZ, UR23, UR4 ;  /* 0x00000017ff047299 */ /* 0x000fe40008011604 */
[----:B------:R-:W-:Y:S02]  /*4740*/  UIMAD.WIDE.U32 UR8, UR5, UR22, URZ ;  /* 0x00000016050872a5 */ /* 0x000fe4000f8e00ff */
[----:B------:R-:W-:Y:S04]  /*4750*/  USEL UR10, UR6, UR4, !UP4 ;  /* 0x00000004060a7287 */ /* 0x000fe8000e000000 */
[----:B------:R-:W-:Y:S01]  /*4760*/  UIADD3 UR11, UPT, UPT, -UR10, URZ, URZ ;  /* 0x000000ff0a0b7290 */ /* 0x000fe2000fffe1ff */
[----:B------:R-:W-:Y:S02]  /*4770*/  @!UP0 UMOV UR4, UR9 ;  /* 0x0000000900048c82 */ /* 0x000fe40008000000 */
[----:B------:R-:W-:Y:S02]  /*4780*/  @!UP0 USHF.R.U32.HI UR4, URZ, UR23, UR4 ;  /* 0x00000017ff048299 */ /* 0x000fe40008011604 */
[----:B------:R-:W-:Y:S02]  /*4790*/  UIMAD UR8, UR42, UR11, UR6 ;  /* 0x0000000b2a0872a4 */ /* 0x000fe4000f8e0206 */
[----:B------:R-:W-:Y:S04]  /*47a0*/  @!UP0 USEL UR4, UR5, UR4, !UP4 ;  /* 0x0000000405048287 */ /* 0x000fe8000e000000 */
[----:B------:R-:W-:Y:S02]  /*47b0*/  @!UP0 UIMAD UR8, UR7, UR8, UR4 ;  /* 0x00000008070882a4 */ /* 0x000fe4000f8e0204 */
[----:B------:R-:W-:Y:S02]  /*47c0*/  @!UP0 UIADD3 UR9, UPT, UPT, UR10, -UR4, URZ ;  /* 0x800000040a098290 */ /* 0x000fe4000fffe0ff */
[----:B------:R-:W-:Y:S02]  /*47d0*/  UIADD3 UR4, UPT, UPT, -UR5, URZ, URZ ;  /* 0x000000ff05047290 */ /* 0x000fe4000fffe1ff */
[----:B------:R-:W-:Y:S02]  /*47e0*/  UIADD3 UR7, UPT, UPT, -UR6, URZ, URZ ;  /* 0x000000ff06077290 */ /* 0x000fe4000fffe1ff */
[----:B------:R-:W-:Y:S02]  /*47f0*/  @!UP0 UIMAD UR6, UR9, UR42, UR5 ;  /* 0x0000002a090682a4 */ /* 0x000fe4000f8e0205 */
[----:B------:R-:W-:Y:S02]  /*4800*/  UIMAD UR14, UR15, UR4, UR14 ;  /* 0x000000040f0e72a4 */ /* 0x000fe4000f8e020e */
[----:B------:R-:W-:Y:S01]  /*4810*/  UIMAD UR13, UR30, UR7, UR13 ;  /* 0x000000071e0d72a4 */ /* 0x000fe2000f8e020d */
[----:B------:R-:W-:Y:S02]  /*4820*/  @!UP0 UMOV UR5, UR8 ;  /* 0x0000000800058c82 */ /* 0x000fe40008000000 */
[----:B------:R-:W-:Y:S02]  /*4830*/  UIMAD UR14, UR5, UR15, UR14 ;  /* 0x0000000f050e72a4 */ /* 0x000fe4000f8e020e */
[----:B------:R-:W-:Y:S11]  /*4840*/  UIMAD UR13, UR6, UR30, UR13 ;  /* 0x0000001e060d72a4 */ /* 0x000ff6000f8e020d */
[----:B------:R-:W-:Y:S01]  /*4850*/  @!UPT UIADD3 URZ, UPT, UPT, URZ, URZ, URZ ;  /* 0x000000fffffff290 */ /* 0x000fe2000fffe0ff */
.L_x_86:
[----:B------:R-:W3:Y:S01]  /*4860*/  @!UP2 LDCU.128 UR8, c[0x0][0xb10] ;  /* 0x00016200ff08a7ac */ /* 0x000ee20008000c00 */
[C---:B----4-:R-:W-:Y:S02]  /*4870*/  ISETP.NE.U32.AND P1, PT, R4.reuse, RZ, PT ;  /* 0x000000ff0400720c */ /* 0x050fe40003f25070 */
[----:B------:R-:W-:Y:S02]  /*4880*/  ISETP.NE.U32.AND P0, PT, R4, RZ, PT ;  /* 0x000000ff0400720c */ /* 0x000fe40003f05070 */
[C---:B------:R-:W-:Y:S02]  /*4890*/  ISETP.NE.AND.EX P1, PT, R5.reuse, RZ, PT, P1 ;  /* 0x000000ff0500720c */ /* 0x040fe40003f25310 */
[----:B------:R-:W-:Y:S01]  /*48a0*/  ISETP.NE.AND.EX P0, PT, R5, RZ, PT, P0 ;  /* 0x000000ff0500720c */ /* 0x000fe20003f05300 */
[----:B------:R-:W4:Y:S01]  /*48b0*/  @!UP2 LDCU UR5, c[0x0][0xb0c] ;  /* 0x00016180ff05a7ac */ /* 0x000f220008000800 */
[----:B------:R-:W-:Y:S01]  /*48c0*/  SHF.L.U32 R9, R15, 0x1f, RZ ;  /* 0x0000001f0f097819 */ /* 0x000fe200000006ff */
[----:B------:R-:W-:Y:S02]  /*48d0*/  USHF.L.U32 UR19, UR16, 0x7, URZ ;  /* 0x0000000710137899 */ /* 0x000fe400080006ff */
[----:B------:R-:W-:Y:S02]  /*48e0*/  USHF.L.U32 UR18, UR20, 0x7, URZ ;  /* 0x0000000714127899 */ /* 0x000fe400080006ff */
[----:B---3--:R-:W-:Y:S07]  /*48f0*/  UIMAD.WIDE.U32 UR6, UR14, UR8, URZ ;  /* 0x000000080e0672a5 */ /* 0x008fee000f8e00ff */
[----:B------:R-:W-:Y:S01]  /*4900*/  @!UP2 UMOV UR4, UR7 ;  /* 0x000000070004ac82 */ /* 0x000fe20008000000 */
[----:B----4-:R-:W-:Y:S02]  /*4910*/  @!UP2 UISETP.NE.AND UP0, UPT, UR5, 0x1, UPT ;  /* 0x000000010500a88c */ /* 0x010fe4000bf05270 */
[----:B------:R-:W-:Y:S02]  /*4920*/  @!UP2 USHF.R.U32.HI UR4, URZ, UR9, UR4 ;  /* 0x00000009ff04a299 */ /* 0x000fe40008011604 */
[----:B------:R-:W-:Y:S02]  /*4930*/  UIMAD.WIDE.U32 UR6, UR13, UR11, URZ ;  /* 0x0000000b0d0672a5 */ /* 0x000fe4000f8e00ff */
[----:B------:R-:W-:Y:S02]  /*4940*/  @!UP2 USEL UR8, UR14, UR4, !UP0 ;  /* 0x000000040e08a287 */ /* 0x000fe4000c000000 */
[----:B------:R-:W-:Y:S03]  /*4950*/  @!UP2 UISETP.NE.AND UP0, UPT, UR10, 0x1, UPT ;  /* 0x000000010a00a88c */ /* 0x000fe6000bf05270 */
[----:B------:R-:W-:Y:S02]  /*4960*/  @!UP2 UMOV UR6, UR7 ;  /* 0x000000070006ac82 */ /* 0x000fe40008000000 */
[----:B------:R-:W3:Y:S02]  /*4970*/  @!UP2 LDCU UR4, c[0x0][0xb20] ;  /* 0x00016400ff04a7ac */ /* 0x000ee40008000800 */
[----:B---3--:R-:W-:Y:S04]  /*4980*/  @!UP2 USHF.R.U32.HI UR6, URZ, UR4, UR6 ;  /* 0x00000004ff06a299 */ /* 0x008fe80008011606 */
[----:B------:R-:W-:Y:S04]  /*4990*/  @!UP2 USEL UR6, UR13, UR6, !UP0 ;  /* 0x000000060d06a287 */ /* 0x000fe8000c000000 */
[----:B------:R-:W-:Y:S02]  /*49a0*/  @!UP2 UIADD3 UR4, UPT, UPT, -UR8, UR6, URZ ;  /* 0x000000060804a290 */ /* 0x000fe4000fffe1ff */
[----:B------:R-:W-:Y:S02]  /*49b0*/  @!UP2 UIADD3 UR6, UPT, UPT, UR8, -UR6, URZ ;  /* 0x800000060806a290 */ /* 0x000fe4000fffe0ff */
[----:B------:R-:W-:Y:S02]  /*49c0*/  @!UP2 UIMAD UR14, UR4, UR5, UR14 ;  /* 0x00000005040ea2a4 */ /* 0x000fe4000f8e020e */
[----:B------:R-:W-:Y:S01]  /*49d0*/  @!UP2 UIMAD UR13, UR6, UR10, UR13 ;  /* 0x0000000a060da2a4 */ /* 0x000fe2000f8e020d */
[----:B------:R-:W-:Y:S11]  /*49e0*/  BRA.U UP3, `(.L_x_87) ;  /* 0x0000000103107547 */ /* 0x000ff6000b800000 */
[----:B--2---:R-:W-:Y:S04]  /*49f0*/  MOV R0, UR43 ;  /* 0x0000002b00007c02 */ /* 0x004fe80008000f00 */
[----:B------:R-:W-:Y:S04]  /*4a00*/  SHF.L.U32 R11, R0, 0x1f, RZ ;  /* 0x0000001f000b7819 */ /* 0x000fe800000006ff */
[----:B------:R-:W2:Y:S02]  /*4a10*/  SYNCS.PHASECHK.TRANS64.TRYWAIT P2, [UR21+0x58], R11 ;  /* 0x0000580bff0075a7 */ /* 0x000ea40008041115 */
[----:B--2---:R-:W-:Y:S05]  /*4a20*/  @!P2 BRA `(.L_x_88) ;  /* 0x000000480098a947 */ /* 0x004fea0003800000 */
.L_x_87:
[----:B------:R-:W-:Y:S05]  /*4a30*/  @!P1 BRA `(.L_x_89) ;  /* 0x0000000000309947 */ /* 0x000fea0003800000 */
[----:B------:R-:W-:Y:S01]  /*4a40*/  ISETP.NE.U32.AND P1, PT, R2, RZ, PT ;  /* 0x000000ff0200720c */ /* 0x000fe20003f25070 */
[----:B------:R-:W3:Y:S01]  /*4a50*/  LDCU.64 UR4, c[0x0][0x358] ;  /* 0x00006b00ff0477ac */ /* 0x000ee20008000a00 */
[----:B------:R-:W-:Y:S02]  /*4a60*/  IMAD.MOV.U32 R158, RZ, RZ, 0x1 ;  /* 0x00000001ff9e7424 */ /* 0x000fe400078e00ff */
[----:B------:R-:W-:Y:S11]  /*4a70*/  ISETP.NE.AND.EX P1, PT, R3, RZ, PT, P1 ;  /* 0x000000ff0300720c */ /* 0x000ff60003f25310 */
[----:B------:R-:W-:Y:S02]  /*4a80*/  @!UPT UIADD3 URZ, UPT, UPT, URZ, URZ, URZ ;  /* 0x000000fffffff290 */ /* 0x000fe4000fffe0ff */
[----:B--2---:R-:W2:Y:S01]  /*4a90*/  @P1 LDC.64 R10, c[0x0][0x888] ;  /* 0x00022200ff0a1b82 */ /* 0x004ea20000000a00 */
[----:B------:R-:W-:Y:S04]  /*4aa0*/  @P1 IMAD R0, R4, UR36, RZ ;  /* 0x0000002404001c24 */ /* 0x000fe8000f8e02ff */
[----:B--2---:R-:W-:Y:S04]  /*4ab0*/  @P1 IMAD.WIDE R10, R0, 0x4, R10 ;  /* 0x00000004000a1825 */ /* 0x004fe800078e020a */
[----:B------:R-:W-:Y:S01]  /*4ac0*/  HFMA2 R0, -RZ, RZ, 0, 5.9604644775390625e-08 ;  /* 0x00000001ff007431 */ /* 0x000fe200000001ff */
[----:B---3-5:R3:W5:Y:S04]  /*4ad0*/  @P1 LDG.E R73, desc[UR4][R10.64] ;  /* 0x000000040a491981 */ /* 0x028768000c1e1900 */
[----:B------:R-:W-:Y:S01]  /*4ae0*/  @!P1 PRMT R158, R0, 0x7610, R158 ;  /* 0x00007610009e9816 */ /* 0x000fe2000000009e */
[----:B---3--:R-:W4:Y:S06]  /*4af0*/  @!P1 LDC R73, c[0x0][0x880] ;  /* 0x00022000ff499b82 */ /* 0x008f2c0000000800 */
.L_x_89:
[----:B----45:R-:W-:Y:S01]  /*4b00*/  @!P0 FSETP.EQ.AND P1, PT, R73, RZ, PT ;  /* 0x000000ff4900820b */ /* 0x030fe20003f22000 */
[----:B------:R-:W-:Y:S01]  /*4b10*/  @!UPT UIADD3 URZ, UPT, UPT, URZ, URZ, URZ ;  /* 0x000000fffffff290 */ /* 0x000fe2000fffe0ff */
[----:B------:R-:W-:Y:S11]  /*4b20*/  @!P0 BRA `(.L_x_90) ;  /* 0x0000000000188947 */ /* 0x000ff60003800000 */
[----:B------:R-:W-:Y:S02]  /*4b30*/  LOP3.LUT P0, RZ, R158, 0xff, RZ, 0xc0, !PT ;  /* 0x000000ff9eff7812 */ /* 0x000fe4000780c0ff */
[----:B------:R-:W-:Y:S04]  /*4b40*/  ISETP.NE.U32.AND P1, PT, R2, RZ, PT ;  /* 0x000000ff0200720c */ /* 0x000fe80003f25070 */
[----:B------:R-:W-:Y:S04]  /*4b50*/  ISETP.NE.AND.EX P1, PT, R3, RZ, PT, P1 ;  /* 0x000000ff0300720c */ /* 0x000fe80003f25310 */
[----:B------:R-:W-:Y:S03]  /*4b60*/  PLOP3.LUT P1, PT, P1, PT, PT, 0x8, 0x80 ;  /* 0x000000000080781c */ /* 0x000fe60000f2e170 */
[----:B------:R-:W-:Y:S11]  /*4b70*/  @P0 FSETP.EQ.AND P1, PT, R73, RZ, PT ;  /* 0x000000ff4900020b */ /* 0x000ff60003f22000 */
[----:B------:R-:W-:Y:S02]  /*4b80*/  @!UPT UIADD3 URZ, UPT, UPT, URZ, URZ, URZ ;  /* 0x000000fffffff290 */ /* 0x000fe4000fffe0ff */
.L_x_90:
[----:B------:R-:W3:Y:S01]  /*4b90*/  SYNCS.PHASECHK.TRANS64.TRYWAIT P2, [UR21+0x40], R9 ;  /* 0x00004009ff0075a7 */ /* 0x000ee20008041115 */
[----:B------:R-:W-:Y:S04]  /*4ba0*/  ELECT P0, URZ, PT ;  /* 0x0000000000ff782f */ /* 0x000fe80003800000 */
[----:B------:R-:W-:Y:S11]  /*4bb0*/  PLOP3.LUT P1, PT, P1, P0, PT, 0xf2, 0x2f ;  /* 0x00000000002f781c */ /* 0x000ff60000f21e72 */
[----:B------:R-:W-:Y:S02]  /*4bc0*/  @!UPT UIADD3 URZ, UPT, UPT, URZ, URZ, URZ ;  /* 0x000000fffffff290 */ /* 0x000fe4000fffe0ff */
[----:B------:R-:W-:Y:S05]  /*4bd0*/  @!P1 IADD3 R8, P0, PT, R16, 0x580, RZ ;  /* 0x0000058010089810 */ /* 0x000fea0007f1e0ff */
[----:B------:R-:W-:Y:S01]  /*4be0*/  @!P1 IMAD.X R6, RZ, RZ, R17, P0 ;  /* 0x000000ffff069224 */ /* 0x000fe200000e0611 */
[----:B---3--:R-:W-:Y:S07]  /*4bf0*/  @!P2 BRA `(.L_x_91) ;  /* 0x00000048003ca947 */ /* 0x008fee0003800000 */
.L_x_154:
[----:B------:R-:W-:Y:S01]  /*4c00*/  @!P1 R2UR UR5, R8 ;  /* 0x00000000080592ca */ /* 0x000fe200000e0000 */
[----:B------:R-:W-:Y:S01]  /*4c10*/  VOTEU.ALL UP0, P1 ;  /* 0x0000000000ff7886 */ /* 0x000fe20000800000 */
[----:B------:R-:W-:Y:S01]  /*4c20*/  @!P1 R2UR UR4, R6 ;  /* 0x00000000060492ca */ /* 0x000fe200000e0000 */
[----:B--2---:R-:W-:Y:S01]  /*4c30*/  @!P1 IMAD.MOV.U32 R0, RZ, RZ, 0x2000 ;  /* 0x00002000ff009424 */ /* 0x004fe200078e00ff */
[----:B------:R-:W-:Y:S01]  /*4c40*/  UMOV UR6, 0x0 ;  /* 0x0000000000067882 */ /* 0x000fe20000000000 */
[----:B------:R-:W-:Y:S01]  /*4c50*/  UMOV UR7, 0x10000000 ;  /* 0x1000000000077882 */ /* 0x000fe20000000000 */
[----:B------:R-:W-:Y:S01]  /*4c60*/  @!UP0 UIADD3 UR16, UPT, UPT, UR21, 0x200, URZ ;  /* 0x0000020015108890 */ /* 0x000fe2000fffe0ff */
[----:B------:R-:W-:Y:S01]  /*4c70*/  VIADD R14, R14, 0x1 ;  /* 0x000000010e0e7836 */ /* 0x000fe20000000000 */
[----:B------:R-:W-:Y:S01]  /*4c80*/  VOTEU.ALL UP0, P1 ;  /* 0x0000000000ff7886 */ /* 0x000fe20000800000 */
[----:B------:R-:W-:Y:S04]  /*4c90*/  UMOV UR20, UR36 ;  /* 0x0000002400147c82 */ /* 0x000fe80008000000 */
[----:B------:R-:W-:Y:S02]  /*4ca0*/  IMAD.U32 R10, RZ, RZ, UR5 ;  /* 0x00000005ff0a7e24 */ /* 0x000fe4000f8e00ff */
[----:B------:R-:W-:Y:S03]  /*4cb0*/  IMAD.U32 R11, RZ, RZ, UR4 ;  /* 0x00000004ff0b7e24 */ /* 0x000fe6000f8e00ff */
[----:B------:R-:W-:Y:S02]  /*4cc0*/  @!P1 R2UR UR4, R10 ;  /* 0x000000000a0492ca */ /* 0x000fe400000e0000 */
[----:B------:R-:W-:Y:S11]  /*4cd0*/  @!P1 R2UR UR5, R11 ;  /* 0x000000000b0592ca */ /* 0x000ff600000e0000 */
[----:B------:R-:W-:Y:S02]  /*4ce0*/  @!UPT UIADD3 URZ, UPT, UPT, URZ, URZ, URZ ;  /* 0x000000fffffff290 */ /* 0x000fe4000fffe0ff */
[----:B------:R2:W-:Y:S01]  /*4cf0*/  @!UP0 UTMALDG.3D [UR16], [UR4], desc[UR6] ;  /* 0x00000610040085b4 */ /* 0x0005e20008011000 */
[----:B------:R2:W-:Y:S01]  /*4d00*/  @!P1 SYNCS.ARRIVE.TRANS64.RED.A0TR RZ, [UR21+0x30], R0 ;  /* 0x00003000ffff99a7 */ /* 0x0005e20008300415 */
[----:B------:R-:W-:Y:S01]  /*4d10*/  SYNCS.ARRIVE.TRANS64.RED.A1T0 RZ, [UR34], RZ ;  /* 0x000000ffffff79a7 */ /* 0x000fe20008100422 */
[----:B------:R-:W3:Y:S02]  /*4d20*/  SYNCS.PHASECHK.TRANS64.TRYWAIT P0, [UR21+0x48], R9 ;  /* 0x00004809ff0075a7 */ /* 0x000ee40008001115 */
[----:B--23--:R-:W-:Y:S05]  /*4d30*/  @!P0 BRA `(.L_x_92) ;  /* 0x0000004800048947 */ /* 0x00cfea0003800000 */
.L_x_156:
[----:B------:R-:W-:Y:S01]  /*4d40*/  @!P1 IADD3 R6, P0, PT, R16, 0x580, RZ ;  /* 0x0000058010069810 */ /* 0x000fe20007f1e0ff */
[----:B------:R-:W-:Y:S01]  /*4d50*/  VOTEU.ALL UP0, P1 ;  /* 0x0000000000ff7886 */ /* 0x000fe20000800000 */
[----:B------:R-:W-:Y:S01]  /*4d60*/  UMOV UR6, 0x0 ;  /* 0x0000000000067882 */ /* 0x000fe20000000000 */
[----:B------:R-:W-:Y:S01]  /*4d70*/  UMOV UR7, 0x10000000 ;  /* 0x1000000000077882 */ /* 0x000fe20000000000 */
[----:B------:R-:W-:Y:S01]  /*4d80*/  @!P1 R2UR UR5, R6 ;  /* 0x00000000060592ca */ /* 0x000fe200000e0000 */
[----:B--2---:R-:W-:Y:S01]  /*4d90*/  @!P1 IMAD.X R0, RZ, RZ, R17, P0 ;  /* 0x000000ffff009224 */ /* 0x004fe200000e0611 */
[----:B------:R-:W-:Y:S01]  /*4da0*/  @!UP0 UIADD3 UR10, UPT, UPT, UR18, 0x40, URZ ;  /* 0x00000040120a8890 */ /* 0x000fe2000fffe0ff */
[----:B------:R-:W-:Y:S01]  /*4db0*/  ISETP.NE.AND P0, PT, R14, 0x2, PT ;  /* 0x000000020e00780c */ /* 0x000fe20003f05270 */
[----:B------:R-:W-:Y:S01]  /*4dc0*/  @!UP0 UIADD3 UR8, UPT, UPT, UR21, 0x2200, URZ ;  /* 0x0000220015088890 */ /* 0x000fe2000fffe0ff */
[----:B------:R-:W-:Y:S01]  /*4dd0*/  LOP3.LUT R15, R15, 0x1, RZ, 0x3c, !PT ;  /* 0x000000010f0f7812 */ /* 0x000fe200078e3cff */
[----:B------:R-:W-:Y:S01]  /*4de0*/  @!UP0 UIADD3 UR9, UPT, UPT, UR21, 0x38, URZ ;  /* 0x0000003815098890 */ /* 0x000fe2000fffe0ff */
[----:B------:R-:W-:Y:S01]  /*4df0*/  @!P1 R2UR UR4, R0 ;  /* 0x00000000000492ca */ /* 0x000fe200000e0000 */
[----:B------:R-:W-:Y:S01]  /*4e00*/  VOTEU.ALL UP0, P1 ;  /* 0x0000000000ff7886 */ /* 0x000fe20000800000 */
[----:B------:R-:W-:Y:S01]  /*4e10*/  UMOV UR11, UR19 ;  /* 0x00000013000b7c82 */ /* 0x000fe20008000000 */
[----:B------:R-:W-:Y:S01]  /*4e20*/  UMOV UR12, UR36 ;  /* 0x00000024000c7c82 */ /* 0x000fe20008000000 */
[----:B------:R-:W-:Y:S01]  /*4e30*/  SEL R0, RZ, 0x1, P0 ;  /* 0x00000001ff007807 */ /* 0x000fe20000000000 */
[----:B------:R-:W-:Y:S01]  /*4e40*/  UIADD3 UR20, UPT, UPT, UR13, UR59, URZ ;  /* 0x0000003b0d147290 */ /* 0x000fe2000fffe0ff */
[----:B------:R-:W-:Y:S01]  /*4e50*/  IMAD.U32 R8, RZ, RZ, UR5 ;  /* 0x00000005ff087e24 */ /* 0x000fe2000f8e00ff */
[----:B------:R-:W-:Y:S01]  /*4e60*/  SEL R14, R14, RZ, P0 ;  /* 0x000000ff0e0e7207 */ /* 0x000fe20000000000 */
[----:B------:R-:W-:Y:S01]  /*4e70*/  UIADD3 UR16, UPT, UPT, UR14, UR62, URZ ;  /* 0x0000003e0e107290 */ /* 0x000fe2000fffe0ff */
[----:B------:R-:W-:Y:S01]  /*4e80*/  LOP3.LUT R13, R13, R0, RZ, 0x3c, !PT ;  /* 0x000000000d0d7212 */ /* 0x000fe200078e3cff */
[----:B------:R-:W-:Y:S01]  /*4e90*/  UPLOP3.LUT UP3, UPT, UPT, UPT, UPT, 0x80, 0x8 ;  /* 0x000000000008789c */ /* 0x000fe20003f6f070 */
[----:B------:R-:W-:Y:S02]  /*4ea0*/  UMOV UR36, UR26 ;  /* 0x0000001a00247c82 */ /* 0x000fe40008000000 */
[----:B------:R-:W-:Y:S01]  /*4eb0*/  IMAD.U32 R9, RZ, RZ, UR4 ;  /* 0x00000004ff097e24 */ /* 0x000fe2000f8e00ff */
[----:B------:R-:W-:Y:S04]  /*4ec0*/  @!P1 R2UR UR4, R8 ;  /* 0x00000000080492ca */ /* 0x000fe800000e0000 */
[----:B------:R-:W-:Y:S11]  /*4ed0*/  @!P1 R2UR UR5, R9 ;  /* 0x00000000090592ca */ /* 0x000ff600000e0000 */
[----:B------:R-:W-:Y:S02]  /*4ee0*/  @!UPT UIADD3 URZ, UPT, UPT, URZ, URZ, URZ ;  /* 0x000000fffffff290 */ /* 0x000fe4000fffe0ff */
[----:B------:R2:W-:Y:S01]  /*4ef0*/  @!UP0 UTMALDG.3D [UR8], [UR4], desc[UR6] ;  /* 0x00000608040085b4 */ /* 0x0005e20008011000 */
[----:B------:R2:W-:Y:S01]  /*4f00*/  @!P1 SYNCS.ARRIVE.TRANS64.RED.A0TR RZ, [UR21+0x38], R7 ;  /* 0x00003807ffff99a7 */ /* 0x0005e20008300415 */
[----:B------:R-:W-:Y:S01]  /*4f10*/  SYNCS.ARRIVE.TRANS64.RED.A1T0 RZ, [UR33], RZ ;  /* 0x000000ffffff79a7 */ /* 0x000fe20008100421 */
[----:B------:R-:W-:Y:S05]  /*4f20*/  BRA.U UP1, `(.L_x_93) ;  /* 0xfffffff5012c7547 */ /* 0x000fea000b83ffff */
[----:B------:R-:W-:-:S04]  /*4f30*/  SHF.L.U32 R3, R15, 0x1f, RZ ;  /* 0x0000001f0f037819 */ /* 0x000fc800000006ff */
[----:B------:R-:W3:Y:S02]  /*4f40*/  SYNCS.PHASECHK.TRANS64.TRYWAIT P0, [UR21+0x40], R3 ;  /* 0x00004003ff0075a7 */ /* 0x000ee40008001115 */
[----:B---3--:R-:W-:Y:S05]  /*4f50*/  @!P0 BRA `(.L_x_94) ;  /* 0x0000004400948947 */ /* 0x008fea0003800000 */
.L_x_158:
[----:B---3--:R-:W-:-:S07]  /*4f60*/  MOV R0, UR21 ;  /* 0x0000001500007c02 */ /* 0x008fce0008000f00 */
.L_x_95:
[----:B---3--:R-:W-:-:S04]  /*4f70*/  SHF.L.U32 R3, R15, 0x1f, RZ ;  /* 0x0000001f0f037819 */ /* 0x008fc800000006ff */
[----:B------:R3:W4:Y:S03]  /*4f80*/  SYNCS.PHASECHK.TRANS64.TRYWAIT P0, [R0+URZ+0x48], R3 ;  /* 0x00004803000075a7 */ /* 0x00072600080011ff */
[----:B----4-:R-:W-:Y:S05]  /*4f90*/  @!P0 NANOSLEEP.SYNCS 0x989680 ;  /* 0x009896800000895d */ /* 0x010fea0003900000 */
[----:B------:R-:W4:Y:S02]  /*4fa0*/  @!P0 SYNCS.PHASECHK.TRANS64 P0, [R0+URZ+0x48], R3 ;  /* 0x00004803000085a7 */ /* 0x000f2400080010ff */
[----:B-12-4-:R-:W-:Y:S05]  /*4fb0*/  @P0 EXIT ;  /* 0x000000000000094d */ /* 0x016fea0003800000 */
[----:B------:R-:W-:Y:S05]  /*4fc0*/  BRA `(.L_x_95) ;  /* 0xfffffffc00e87947 */ /* 0x000fea000383ffff */
.L_x_84:
[----:B------:R-:W-:-:S06]  /*4fd0*/  UISETP.GE.AND UP0, UPT, UR13, 0x4, UPT ;  /* 0x000000040d00788c */ /* 0x000fcc000bf06270 */
[----:B------:R-:W-:-:S13]  /*4fe0*/  PLOP3.LUT P0, PT, PT, PT, UP0, 0x80, 0x8 ;  /* 0x000000000008781c */ /* 0x000fda0003f0f008 */
[----:B------:R-:W-:Y:S05]  /*4ff0*/  @!P0 EXIT ;  /* 0x000000000000894d */ /* 0x000fea0003800000 */
[----:B------:R-:W-:Y:S01]  /*5000*/  BAR.SYNC.DEFER_BLOCKING 0x6, 0xa0 ;  /* 0x0182800000007b1d */ /* 0x000fe20000010000 */
[C---:B------:R-:W-:Y:S01]  /*5010*/  IMAD.SHL.U32 R4, R170.reuse, 0x40, RZ ;  /* 0x00000040aa047824 */ /* 0x040fe200078e00ff */
[C---:B------:R-:W-:Y:S01]  /*5020*/  LOP3.LUT R178, R170.reuse, 0x60, RZ, 0xc0, !PT ;  /* 0x00000060aab27812 */ /* 0x040fe200078ec0ff */
[C---:B------:R-:W-:Y:S01]  /*5030*/  IMAD.SHL.U32 R137, R170.reuse, 0x8, RZ ;  /* 0x00000008aa897824 */ /* 0x040fe200078e00ff */
[C---:B------:R-:W-:Y:S01]  /*5040*/  LOP3.LUT R176, R170.reuse, 0x2, RZ, 0xc0, !PT ;  /* 0x00000002aab07812 */ /* 0x040fe200078ec0ff */
[----:B------:R-:W-:Y:S01]  /*5050*/  IMAD.U32 R69, R170, 0x10000, RZ ;  /* 0x00010000aa457824 */ /* 0x000fe200078e00ff */
[----:B------:R-:W-:Y:S02]  /*5060*/  UMOV UR44, 0x400 ;  /* 0x00000400002c7882 */ /* 0x000fe40000000000 */
[----:B------:R-:W1:Y:S01]  /*5070*/  LDC.64 R156, c[0x0][0x8b0] ;  /* 0x00022c00ff9c7b82 */ /* 0x000e620000000a00 */
[----:B------:R-:W-:Y:S01]  /*5080*/  ULEA UR44, UR48, UR44, 0x18 ;  /* 0x0000002c302c7291 */ /* 0x000fe2000f8ec0ff */
[----:B------:R-:W-:Y:S01]  /*5090*/  LOP3.LUT R6, R4, 0x180, RZ, 0xc0, !PT ;  /* 0x0000018004067812 */ /* 0x000fe200078ec0ff */
[----:B------:R-:W-:Y:S01]  /*50a0*/  HFMA2 R68, -RZ, RZ, 0, 0 ;  /* 0x00000000ff447431 */ /* 0x000fe200000001ff */
[----:B------:R-:W-:Y:S01]  /*50b0*/  LOP3.LUT R69, R69, 0x600000, RZ, 0xc0, !PT ;  /* 0x0060000045457812 */ /* 0x000fe200078ec0ff */
[----:B------:R-:W-:Y:S01]  /*50c0*/  UIADD3 UR4, UPT, UPT, UR44, 0x4200, URZ ;  /* 0x000042002c047890 */ /* 0x000fe2000fffe0ff */
[----:B------:R-:W-:Y:S01]  /*50d0*/  LOP3.LUT R137, R6, 0x30, R137, 0xf8, !PT ;  /* 0x0000003006897812 */ /* 0x000fe200078ef889 */
[----:B------:R-:W-:Y:S01]  /*50e0*/  IMAD.MOV.U32 R168, RZ, RZ, RZ ;  /* 0x000000ffffa87224 */ /* 0x000fe200078e00ff */
[----:B------:R-:W2:Y:S01]  /*50f0*/  LDC.64 R138, c[0x0][0x8a8] ;  /* 0x00022a00ff8a7b82 */ /* 0x000ea20000000a00 */
[----:B------:R-:W-:Y:S01]  /*5100*/  LOP3.LUT R170, R170, 0x4, RZ, 0xc0, !PT ;  /* 0x00000004aaaa7812 */ /* 0x000fe200078ec0ff */
[----:B------:R-:W-:Y:S01]  /*5110*/  IMAD.MOV.U32 R162, RZ, RZ, RZ ;  /* 0x000000ffffa27224 */ /* 0x000fe200078e00ff */
[----:B------:R-:W-:-:S02]  /*5120*/  LOP3.LUT R137, R137, 0x1e40, R4, 0xf8, !PT ;  /* 0x00001e4089897812 */ /* 0x000fc400078ef804 */
[----:B------:R-:W-:Y:S01]  /*5130*/  CS2R R166, SRZ ;  /* 0x0000000000a67805 */ /* 0x000fe2000001ff00 */
[----:B------:R-:W-:Y:S01]  /*5140*/  IMAD.MOV.U32 R165, RZ, RZ, RZ ;  /* 0x000000ffffa57224 */ /* 0x000fe200078e00ff */
[----:B------:R-:W-:Y:S01]  /*5150*/  IADD3 R169, PT, PT, -R170, 0x2, RZ ;  /* 0x00000002aaa97810 */ /* 0x000fe20007ffe1ff */
[----:B------:R-:W-:Y:S01]  /*5160*/  IMAD.MOV R164, RZ, RZ, -R176 ;  /* 0x000000ffffa47224 */ /* 0x000fe200078e0ab0 */
[----:B------:R-:W-:Y:S01]  /*5170*/  IADD3 R171, PT, PT, R137, UR44, RZ ;  /* 0x0000002c89ab7c10 */ /* 0x000fe2000fffe0ff */
[----:B------:R-:W3:Y:S01]  /*5180*/  LDS R0, [UR44+0x110] ;  /* 0x0001102cff007984 */ /* 0x000ee20008000800 */
[----:B------:R-:W-:Y:S01]  /*5190*/  IMAD.MOV R163, RZ, RZ, -R170 ;  /* 0x000000ffffa37224 */ /* 0x000fe200078e0aaa */
[----:B------:R-:W-:Y:S01]  /*51a0*/  MOV R177, UR4 ;  /* 0x0000000400b17c02 */ /* 0x000fe20008000f00 */
[----:B------:R-:W4:Y:S01]  /*51b0*/  LDCU UR57, c[0x0][0x370] ;  /* 0x00006e00ff3977ac */ /* 0x000f220008000800 */
[----:B------:R-:W-:Y:S01]  /*51c0*/  VIADD R171, R171, 0x200 ;  /* 0x00000200abab7836 */ /* 0x000fe20000000000 */
[----:B------:R-:W1:Y:S01]  /*51d0*/  LDCU UR43, c[0x0][0xb0c] ;  /* 0x00016180ff2b77ac */ /* 0x000e620008000800 */
[----:B------:R-:W1:Y:S01]  /*51e0*/  LDCU UR39, c[0x0][0xb30] ;  /* 0x00016600ff2777ac */ /* 0x000e620008000800 */
[----:B------:R-:W1:Y:S01]  /*51f0*/  LDCU.64 UR46, c[0x0][0x888] ;  /* 0x00011100ff2e77ac */ /* 0x000e620008000a00 */
[----:B------:R-:W1:Y:S01]  /*5200*/  LDCU.64 UR40, c[0x0][0xb28] ;  /* 0x00016500ff2877ac */ /* 0x000e620008000a00 */
[----:B------:R-:W1:Y:S01]  /*5210*/  LDCU.64 UR60, c[0x0][0x890] ;  /* 0x00011200ff3c77ac */ /* 0x000e620008000a00 */
[----:B------:R-:W1:Y:S01]  /*5220*/  LDCU.128 UR52, c[0x0][0xb10] ;  /* 0x00016200ff3477ac */ /* 0x000e620008000c00 */
[----:B------:R-:W1:Y:S01]  /*5230*/  LDCU UR56, c[0x0][0x374] ;  /* 0x00006e80ff3877ac */ /* 0x000e620008000800 */
[----:B------:R-:W-:Y:S01]  /*5240*/  UIADD3 UR63, UPT, UPT, UR44, 0x200, URZ ;  /* 0x000002002c3f7890 */ /* 0x000fe2000fffe0ff */
[----:B-1234-:R-:W-:-:S11]  /*5250*/  IMAD.IADD R69, R0, 0x1, R69 ;  /* 0x0000000100457824 */ /* 0x01efd600078e0245 */
.L_x_122:
[C---:B------:R-:W-:Y:S02]  /*5260*/  LEA R3, R162.reuse, UR44, 0x3 ;  /* 0x0000002ca2037c11 */ /* 0x040fe4000f8e18ff */
[----:B------:R-:W-:Y:S02]  /*5270*/  SHF.L.U32 R0, R167, 0x1f, RZ ;  /* 0x0000001fa7007819 */ /* 0x000fe400000006ff */
[----:B------:R-:W-:Y:S02]  /*5280*/  LEA R5, R162, UR44, 0x4 ;  /* 0x0000002ca2057c11 */ /* 0x000fe4000f8e20ff */
[----:B-1----:R-:W1:Y:S02]  /*5290*/  SYNCS.PHASECHK.TRANS64.TRYWAIT P0, [R3+URZ+0x60], R0 ;  /* 0x00006000030075a7 */ /* 0x002e6400080011ff */
[----:B-1----:R-:W-:Y:S05]  /*52a0*/  @!P0 BRA `(.L_x_96) ;  /* 0x0000004000d88947 */ /* 0x002fea0003800000 */
.L_x_159:
        /* <DEDUP_REMOVED lines=11> */
[----:B------:R-:W-:Y:S01]  /*5360*/  PLOP3.LUT P0, PT, PT, PT, UP1, 0x80, 0x8 ;  /* 0x000000000008781c */ /* 0x000fe20003f0f018 */
[----:B------:R-:W-:Y:S11]  /*5370*/  UP2UR UR45, UPR, URZ, 0x2 ;  /* 0x00000002ff2d7883 */ /* 0x000ff60008000000 */
[----:B------:R-:W-:Y:S01]  /*5380*/  @!UPT UIADD3 URZ, UPT, UPT, URZ, URZ, URZ ;  /* 0x000000fffffff290 */ /* 0x000fe2000fffe0ff */
[----:B-1----:R-:W-:Y:S02]  /*5390*/  @P0 SHF.R.U32.HI R0, RZ, 0x10, R5 ;  /* 0x00000010ff000819 */ /* 0x002fe40000011605 */
        /* <DEDUP_REMOVED lines=12> */
[----:B------:R-:W2:Y:S01]  /*5460*/  LDCU UR12, c[0x0][0xb20] ;  /* 0x00016400ff0c77ac */ /* 0x000ea20008000800 */
[----:B------:R-:W-:Y:S02]  /*5470*/  UIMAD.WIDE.U32 UR4, UR56, UR55, URZ ;  /* 0x00000037380472a5 */ /* 0x000fe4000f8e00ff */
[----:B------:R-:W-:Y:S02]  /*5480*/  UIMAD.WIDE.U32 UR6, UR57, UR52, URZ ;  /* 0x00000034390672a5 */ /* 0x000fe4000f8e00ff */
[----:B------:R-:W-:Y:S02]  /*5490*/  UISETP.NE.AND UP0, UPT, UR54, 0x1, UPT ;  /* 0x000000013600788c */ /* 0x000fe4000bf05270 */
[----:B------:R-:W-:Y:S02]  /*54a0*/  UIMAD.WIDE.U32 UR8, UR37, UR55, URZ ;  /* 0x00000037250872a5 */ /* 0x000fe4000f8e00ff */
[----:B------:R-:W-:Y:S02]  /*54b0*/  UIMAD.WIDE.U32 UR10, UR38, UR52, URZ ;  /* 0x00000034260a72a5 */ /* 0x000fe4000f8e00ff */
[----:B------:R-:W-:Y:S02]  /*54c0*/  UISETP.NE.AND UP1, UPT, UR43, 0x1, UPT ;  /* 0x000000012b00788c */ /* 0x000fe4000bf25270 */
[----:B------:R-:W-:Y:S01]  /*54d0*/  UISETP.NE.AND UP2, UPT, UR42, 0x1, UPT ;  /* 0x000000012a00788c */ /* 0x000fe2000bf45270 */
[----:B------:R-:W-:Y:S02]  /*54e0*/  UMOV UR4, UR5 ;  /* 0x0000000500047c82 */ /* 0x000fe40008000000 */
[----:B--2---:R-:W-:Y:S03]  /*54f0*/  USHF.R.U32.HI UR5, URZ, UR12, UR4 ;  /* 0x0000000cff057299 */ /* 0x004fe60008011604 */
[----:B------:R-:W-:Y:S02]  /*5500*/  UMOV UR4, UR7 ;  /* 0x0000000700047c82 */ /* 0x000fe40008000000 */
[----:B------:R-:W-:Y:S02]  /*5510*/  USHF.R.U32.HI UR7, URZ, UR53, UR4 ;  /* 0x00000035ff077299 */ /* 0x000fe40008011604 */
[----:B------:R-:W-:Y:S02]  /*5520*/  USEL UR4, UR56, UR5, !UP0 ;  /* 0x0000000538047287 */ /* 0x000fe4000c000000 */
[----:B------:R-:W-:Y:S01]  /*5530*/  USEL UR7, UR57, UR7, !UP1 ;  /* 0x0000000739077287 */ /* 0x000fe2000c800000 */
[----:B------:R-:W-:Y:S01]  /*5540*/  UMOV UR5, UR9 ;  /* 0x0000000900057c82 */ /* 0x000fe20008000000 */
[----:B------:R-:W-:Y:S02]  /*5550*/  UIMAD.WIDE.U32 UR8, UR4, UR40, URZ ;  /* 0x00000028040872a5 */ /* 0x000fe4000f8e00ff */
[----:B------:R-:W-:Y:S03]  /*5560*/  USHF.R.U32.HI UR6, URZ, UR12, UR5 ;  /* 0x0000000cff067299 */ /* 0x000fe60008011605 */
[----:B------:R-:W-:Y:S01]  /*5570*/  UMOV UR5, UR11 ;  /* 0x0000000b00057c82 */ /* 0x000fe20008000000 */
[----:B------:R-:W-:Y:S02]  /*5580*/  UIMAD.WIDE.U32 UR10, UR7, UR40, URZ ;  /* 0x00000028070a72a5 */ /* 0x000fe4000f8e00ff */
[----:B------:R-:W-:Y:S02]  /*5590*/  USHF.R.U32.HI UR12, URZ, UR53, UR5 ;  /* 0x00000035ff0c7299 */ /* 0x000fe40008011605 */
[----:B------:R-:W-:Y:S01]  /*55a0*/  USEL UR6, UR37, UR6, !UP0 ;  /* 0x0000000625067287 */ /* 0x000fe2000c000000 */
[----:B------:R-:W-:Y:S02]  /*55b0*/  UMOV UR5, UR9 ;  /* 0x0000000900057c82 */ /* 0x000fe40008000000 */
[----:B------:R-:W-:Y:S01]  /*55c0*/  UMOV UR10, UR11 ;  /* 0x0000000b000a7c82 */ /* 0x000fe20008000000 */
[----:B------:R-:W-:Y:S02]  /*55d0*/  @UP2 USHF.R.U32.HI UR4, URZ, UR41, UR5 ;  /* 0x00000029ff042299 */ /* 0x000fe40008011605 */
[----:B------:R-:W-:Y:S02]  /*55e0*/  @UP2 USHF.R.U32.HI UR7, URZ, UR41, UR10 ;  /* 0x00000029ff072299 */ /* 0x000fe4000801160a */
[----:B------:R-:W-:Y:S02]  /*55f0*/  UIMAD UR4, UR42, UR4, URZ ;  /* 0x000000042a0472a4 */ /* 0x000fe4000f8e02ff */
[----:B------:R-:W-:Y:S02]  /*5600*/  UIMAD.WIDE.U32 UR10, UR6, UR40, URZ ;  /* 0x00000028060a72a5 */ /* 0x000fe4000f8e00ff */
[----:B------:R-:W-:Y:S02]  /*5610*/  USEL UR5, UR38, UR12, !UP1 ;  /* 0x0000000c26057287 */ /* 0x000fe4000c800000 */
[----:B------:R-:W-:Y:S02]  /*5620*/  UIMAD UR8, UR42, UR7, URZ ;  /* 0x000000072a0872a4 */ /* 0x000fe4000f8e02ff */
[----:B------:R-:W-:Y:S03]  /*5630*/  UISETP.GE.AND UP0, UPT, UR6, UR4, UPT ;  /* 0x000000040600728c */ /* 0x000fe6000bf06270 */
[----:B------:R-:W-:Y:S01]  /*5640*/  UMOV UR4, UR11 ;  /* 0x0000000b00047c82 */ /* 0x000fe20008000000 */
[----:B------:R-:W-:Y:S02]  /*5650*/  UISETP.GE.OR UP0, UPT, UR5, UR8, UP0 ;  /* 0x000000080500728c */ /* 0x000fe40008706670 */
[----:B------:R-:W-:Y:S02]  /*5660*/  USHF.R.U32.HI UR4, URZ, UR41, UR4 ;  /* 0x00000029ff047299 */ /* 0x000fe40008011604 */
[----:B------:R-:W-:Y:S02]  /*5670*/  UIMAD.WIDE.U32 UR8, UR5, UR40, URZ ;  /* 0x00000028050872a5 */ /* 0x000fe4000f8e00ff */
[----:B------:R-:W-:Y:S02]  /*5680*/  USEL UR11, UR6, UR4, !UP2 ;  /* 0x00000004060b7287 */ /* 0x000fe4000d000000 */
[----:B------:R-:W-:Y:S02]  /*5690*/  UIADD3 UR8, UPT, UPT, -UR5, URZ, URZ ;  /* 0x000000ff05087290 */ /* 0x000fe4000fffe1ff */
[----:B------:R-:W-:Y:S01]  /*56a0*/  UIADD3 UR10, UPT, UPT, -UR11, URZ, URZ ;  /* 0x000000ff0b0a7290 */ /* 0x000fe2000fffe1ff */
[----:B------:R-:W-:Y:S01]  /*56b0*/  @!UP0 UMOV UR4, UR9 ;  /* 0x0000000900048c82 */ /* 0x000fe20008000000 */
[----:B------:R-:W-:Y:S02]  /*56c0*/  UIADD3 UR9, UPT, UPT, -UR6, URZ, URZ ;  /* 0x000000ff06097290 */ /* 0x000fe4000fffe1ff */
[----:B------:R-:W-:Y:S02]  /*56d0*/  @!UP0 USHF.R.U32.HI UR4, URZ, UR41, UR4 ;  /* 0x00000029ff048299 */ /* 0x000fe40008011604 */
[----:B------:R-:W-:Y:S02]  /*56e0*/  UIMAD UR10, UR42, UR10, UR6 ;  /* 0x0000000a2a0a72a4 */ /* 0x000fe4000f8e0206 */
[----:B------:R-:W-:Y:S04]  /*56f0*/  @!UP0 USEL UR4, UR5, UR4, !UP2 ;  /* 0x0000000405048287 */ /* 0x000fe8000d000000 */
[----:B------:R-:W-:Y:S02]  /*5700*/  @!UP0 UIMAD UR10, UR7, UR10, UR4 ;  /* 0x0000000a070a82a4 */ /* 0x000fe4000f8e0204 */
[----:B------:R-:W-:Y:S02]  /*5710*/  @!UP0 UIADD3 UR11, UPT, UPT, UR11, -UR4, URZ ;  /* 0x800000040b0b8290 */ /* 0x000fe4000fffe0ff */
[----:B------:R-:W-:Y:S02]  /*5720*/  UIMAD UR7, UR43, UR8, UR38 ;  /* 0x000000082b0772a4 */ /* 0x000fe4000f8e0226 */
[----:B------:R-:W-:Y:S02]  /*5730*/  @!UP0 UIMAD UR6, UR11, UR42, UR5 ;  /* 0x0000002a0b0682a4 */ /* 0x000fe4000f8e0205 */
[----:B------:R-:W-:Y:S01]  /*5740*/  UIMAD UR4, UR54, UR9, UR37 ;  /* 0x00000009360472a4 */ /* 0x000fe2000f8e0225 */
[----:B------:R-:W-:Y:S02]  /*5750*/  @!UP0 UMOV UR5, UR10 ;  /* 0x0000000a00058c82 */ /* 0x000fe40008000000 */
[----:B------:R-:W-:Y:S02]  /*5760*/  UIMAD UR38, UR5, UR43, UR7 ;  /* 0x0000002b052672a4 */ /* 0x000fe4000f8e0207 */
[----:B------:R-:W-:Y:S11]  /*5770*/  UIMAD UR37, UR6, UR54, UR4 ;  /* 0x00000036062572a4 */ /* 0x000ff6000f8e0204 */
[----:B------:R-:W-:Y:S01]  /*5780*/  @!UPT UIADD3 URZ, UPT, UPT, URZ, URZ, URZ ;  /* 0x000000fffffff290 */ /* 0x000fe2000fffe0ff */
.L_x_97:
[----:B------:R-:W-:Y:S01]  /*5790*/  UISETP.NE.AND UP0, UPT, UR39, 0x1, UPT ;  /* 0x000000012700788c */ /* 0x000fe2000bf05270 */
[----:B------:R-:W-:Y:S01]  /*57a0*/  IADD3 R162, PT, PT, R162, 0x1, RZ ;  /* 0x00000001a2a27810 */ /* 0x000fe20007ffe0ff */
[----:B------:R-:W-:Y:S02]  /*57b0*/  USHF.L.U32 UR50, UR16, 0x7, URZ ;  /* 0x0000000710327899 */ /* 0x000fe400080006ff */
[----:B------:R-:W-:Y:S07]  /*57c0*/  USHF.L.U32 UR49, UR20, 0x7, URZ ;  /* 0x0000000714317899 */ /* 0x000fee00080006ff */
[----:B------:R-:W2:Y:S01]  /*57d0*/  @!UP0 LDCU.128 UR12, c[0x0][0xb10] ;  /* 0x00016200ff0c87ac */ /* 0x000ea20008000c00 */
[----:B------:R-:W3:Y:S01]  /*57e0*/  @!UP0 LDCU UR5, c[0x0][0xb0c] ;  /* 0x00016180ff0587ac */ /* 0x000ee20008000800 */
[----:B------:R-:W4:Y:S01]  /*57f0*/  @!UP0 LDCU UR10, c[0x0][0xb20] ;  /* 0x00016400ff0a87ac */ /* 0x000f220008000800 */
[----:B--2---:R-:W-:Y:S02]  /*5800*/  UIMAD.WIDE.U32 UR8, UR38, UR12, URZ ;  /* 0x0000000c260872a5 */ /* 0x004fe4000f8e00ff */
[----:B------:R-:W-:Y:S02]  /*5810*/  UIMAD.WIDE.U32 UR6, UR37, UR15, URZ ;  /* 0x0000000f250672a5 */ /* 0x000fe4000f8e00ff */
[----:B------:R-:W-:Y:S03]  /*5820*/  @!UP0 UISETP.NE.AND UP1, UPT, UR14, 0x1, UPT ;  /* 0x000000010e00888c */ /* 0x000fe6000bf25270 */
[----:B------:R-:W-:Y:S01]  /*5830*/  @!UP0 UMOV UR4, UR9 ;  /* 0x0000000900048c82 */ /* 0x000fe20008000000 */
[----:B---3--:R-:W-:Y:S02]  /*5840*/  @!UP0 UISETP.NE.AND UP2, UPT, UR5, 0x1, UPT ;  /* 0x000000010500888c */ /* 0x008fe4000bf45270 */
[----:B------:R-:W-:Y:S01]  /*5850*/  @!UP0 USHF.R.U32.HI UR4, URZ, UR13, UR4 ;  /* 0x0000000dff048299 */ /* 0x000fe20008011604 */
[----:B------:R-:W-:Y:S02]  /*5860*/  @!UP0 UMOV UR6, UR7 ;  /* 0x0000000700068c82 */ /* 0x000fe40008000000 */
[----:B----4-:R-:W-:Y:S02]  /*5870*/  @!UP0 USHF.R.U32.HI UR6, URZ, UR10, UR6 ;  /* 0x0000000aff068299 */ /* 0x010fe40008011606 */
[----:B------:R-:W-:Y:S02]  /*5880*/  @!UP0 USEL UR7, UR38, UR4, !UP2 ;  /* 0x0000000426078287 */ /* 0x000fe4000d000000 */
[----:B------:R-:W-:Y:S04]  /*5890*/  @!UP0 USEL UR6, UR37, UR6, !UP1 ;  /* 0x0000000625068287 */ /* 0x000fe8000c800000 */
[----:B------:R-:W-:Y:S02]  /*58a0*/  @!UP0 UIADD3 UR4, UPT, UPT, -UR7, UR6, URZ ;  /* 0x0000000607048290 */ /* 0x000fe4000fffe1ff */
[----:B------:R-:W-:Y:S02]  /*58b0*/  @!UP0 UIADD3 UR6, UPT, UPT, UR7, -UR6, URZ ;  /* 0x8000000607068290 */ /* 0x000fe4000fffe0ff */
[----:B------:R-:W-:Y:S02]  /*58c0*/  @!UP0 UIMAD UR38, UR4, UR5, UR38 ;  /* 0x00000005042682a4 */ /* 0x000fe4000f8e0226 */
[----:B------:R-:W-:Y:S02]  /*58d0*/  @!UP0 UIMAD UR37, UR6, UR14, UR37 ;  /* 0x0000000e062582a4 */ /* 0x000fe4000f8e0225 */
[----:B------:R-:W-:Y:S09]  /*58e0*/  ULOP3.LUT UP0, URZ, UR63, 0x1b0, URZ, 0xc0, !UPT ;  /* 0x000001b03fff7892 */ /* 0x000ff2000f80c0ff */
[----:B------:R-:W-:Y:S05]  /*58f0*/  BRA.U !UP0, `(.L_x_98) ;  /* 0x0000000108407547 */ /* 0x000fea000b800000 */
[----:B------:R-:W2:Y:S01]  /*5900*/  LDCU.64 UR8, c[0x4][0x80] ;  /* 0x01001000ff0877ac */ /* 0x000ea20008000a00 */
[----:B------:R-:W-:Y:S01]  /*5910*/  MOV R3, 0x0 ;  /* 0x0000000000037802 */ /* 0x000fe20000000f00 */
[----:B------:R-:W-:Y:S02]  /*5920*/  HFMA2 R12, -RZ, RZ, 0, 5.9604644775390625e-08 ;  /* 0x00000001ff0c7431 */ /* 0x000fe400000001ff */
[----:B------:R-:W-:Y:S02]  /*5930*/  IMAD.MOV.U32 R8, RZ, RZ, 0x70 ;  /* 0x00000070ff087424 */ /* 0x000fe400078e00ff */
[----:B------:R-:W-:Y:S01]  /*5940*/  IMAD.MOV.U32 R13, RZ, RZ, RZ ;  /* 0x000000ffff0d7224 */ /* 0x000fe200078e00ff */
[----:B------:R-:W3:Y:S01]  /*5950*/  LDCU.64 UR6, c[0x4][0x88] ;  /* 0x01001100ff0677ac */ /* 0x000ee20008000a00 */
[----:B------:R-:W4:Y:S01]  /*5960*/  LDC.64 R2, c[0x4][R3] ;  /* 0x0100000003027b82 */ /* 0x000f220000000a00 */
[----:B------:R-:W1:Y:S01]  /*5970*/  LDCU.64 UR4, c[0x4][0x8] ;  /* 0x01000100ff0477ac */ /* 0x000e620008000a00 */
[----:B--2---:R-:W-:Y:S01]  /*5980*/  MOV R5, UR9 ;  /* 0x0000000900057c02 */ /* 0x004fe20008000f00 */
[----:B------:R-:W-:Y:S01]  /*5990*/  IMAD.U32 R4, RZ, RZ, UR8 ;  /* 0x00000008ff047e24 */ /* 0x000fe2000f8e00ff */
[----:B---3--:R-:W-:Y:S01]  /*59a0*/  MOV R7, UR7 ;  /* 0x0000000700077c02 */ /* 0x008fe20008000f00 */
[----:B------:R-:W-:Y:S01]  /*59b0*/  IMAD.U32 R6, RZ, RZ, UR6 ;  /* 0x00000006ff067e24 */ /* 0x000fe2000f8e00ff */
[----:B-1----:R-:W-:Y:S01]  /*59c0*/  MOV R11, UR5 ;  /* 0x00000005000b7c02 */ /* 0x002fe20008000f00 */
[----:B------:R-:W-:Y:S02]  /*59d0*/  IMAD.U32 R10, RZ, RZ, UR4 ;  /* 0x00000004ff0a7e24 */ /* 0x000fe4000f8e00ff */
[----:B------:R-:W-:Y:S07]  /*59e0*/  LEPC R20, `(.L_x_98) ;  /* 0x000000001014794e */ /* 0x000fee0000000000 */
[----:B----45:R-:W-:Y:S05]  /*59f0*/  CALL.ABS.NOINC R2 ;  /* 0x0000000002007343 */ /* 0x030fea0003c00000 */
.L_x_98:
[----:B------:R-:W-:Y:S01]  /*5a00*/  LOP3.LUT P0, RZ, R177, 0x1b0, RZ, 0xc0, !PT ;  /* 0x000001b0b1ff7812 */ /* 0x000fe2000780c0ff */
[----:B------:R-:W-:Y:S11]  /*5a10*/  BSSY.RECONVERGENT B6, `(.L_x_99) ;  /* 0x0000013000067945 */ /* 0x000ff60003800200 */
[----:B------:R-:W-:Y:S01]  /*5a20*/  @!UPT UIADD3 URZ, UPT, UPT, URZ, URZ, URZ ;  /* 0x000000fffffff290 */ /* 0x000fe2000fffe0ff */
[----:B------:R-:W-:Y:S05]  /*5a30*/  @!P0 BRA `(.L_x_100) ;  /* 0x0000000000408947 */ /* 0x000fea0003800000 */
        /* <DEDUP_REMOVED lines=16> */
.L_x_100:
[----:B------:R-:W-:Y:S05]  /*5b40*/  BSYNC.RECONVERGENT B6 ;  /* 0x0000000000067941 */ /* 0x000fea0003800200 */
.L_x_99:
[----:B------:R-:W-:Y:S01]  /*5b50*/  R2UR UR4, R160 ;  /* 0x00000000a00472ca */ /* 0x000fe200000e0000 */
[----:B------:R-:W-:Y:S01]  /*5b60*/  UISETP.NE.U32.AND UP0, UPT, UR60, URZ, UPT ;  /* 0x000000ff3c00728c */ /* 0x000fe2000bf05070 */
[----:B------:R-:W-:Y:S02]  /*5b70*/  ISETP.NE.U32.AND P4, PT, R156, RZ, PT ;  /* 0x000000ff9c00720c */ /* 0x000fe40003f85070 */
[----:B------:R-:W-:Y:S01]  /*5b80*/  ISETP.NE.U32.AND P2, PT, RZ, UR46, PT ;  /* 0x0000002eff007c0c */ /* 0x000fe2000bf45070 */
[----:B------:R-:W-:Y:S01]  /*5b90*/  UISETP.NE.AND.EX UP1, UPT, UR61, URZ, UPT, UP0 ;  /* 0x000000ff3d00728c */ /* 0x000fe2000bf25300 */
[----:B------:R-:W-:Y:S01]  /*5ba0*/  ISETP.NE.AND.EX P4, PT, R157, RZ, PT, P4 ;  /* 0x000000ff9d00720c */ /* 0x000fe20003f85340 */
[----:B------:R-:W-:Y:S01]  /*5bb0*/  UPLOP3.LUT UP0, UPT, UPT, UPT, UPT, 0x40, 0x4 ;  /* 0x000000000004789c */ /* 0x000fe20003f0e870 */
[----:B------:R-:W-:Y:S05]  /*5bc0*/  ISETP.NE.AND.EX P2, PT, RZ, UR47, PT, P2 ;  /* 0x0000002fff007c0c */ /* 0x000fea000bf45320 */
[----:B------:R-:W-:Y:S06]  /*5bd0*/  UISETP.NE.AND UP2, UPT, UR4, URZ, UPT ;  /* 0x000000ff0400728c */ /* 0x000fec000bf45270 */
[----:B------:R-:W-:Y:S05]  /*5be0*/  PLOP3.LUT P1, PT, PT, PT, UP2, 0x80, 0x8 ;  /* 0x000000000008781c */ /* 0x000fea0003f2f028 */
[----:B------:R-:W-:Y:S06]  /*5bf0*/  @UP2 UPLOP3.LUT UP0, UPT, UPT, UPT, UP1, 0x80, 0x8 ;  /* 0x000000000008289c */ /* 0x000fec0003f0f010 */
[----:B------:R-:W-:Y:S01]  /*5c00*/  PLOP3.LUT P0, PT, PT, PT, UP0, 0x80, 0x8 ;  /* 0x000000000008781c */ /* 0x000fe20003f0f008 */
[----:B------:R-:W-:Y:S01]  /*5c10*/  @!UPT UIADD3 URZ, UPT, UPT, URZ, URZ, URZ ;  /* 0x000000fffffff290 */ /* 0x000fe2000fffe0ff */
[----:B------:R-:W-:Y:S11]  /*5c20*/  BRA.U !UP1, `(.L_x_101) ;  /* 0x00000001093c7547 */ /* 0x000ff6000b800000 */
[----:B------:R-:W-:Y:S01]  /*5c30*/  UISETP.NE.U32.AND UP0, UPT, UR46, URZ, UPT ;  /* 0x000000ff2e00728c */ /* 0x000fe2000bf05070 */
[----:B-1----:R-:W-:Y:S01]  /*5c40*/  HFMA2 R0, -RZ, RZ, 0, 5.9604644775390625e-08 ;  /* 0x00000001ff007431 */ /* 0x002fe200000001ff */
[----:B------:R-:W1:Y:S01]  /*5c50*/  LDCU.64 UR8, c[0x0][0x358] ;  /* 0x00006b00ff0877ac */ /* 0x000e620008000a00 */
[----:B------:R-:W-:Y:S01]  /*5c60*/  IMAD.MOV.U32 R158, RZ, RZ, 0x1 ;  /* 0x00000001ff9e7424 */ /* 0x000fe200078e00ff */
[----:B------:R-:W-:Y:S06]  /*5c70*/  UISETP.NE.AND.EX UP0, UPT, UR47, URZ, UPT, UP0 ;  /* 0x000000ff2f00728c */ /* 0x000fec000bf05300 */
[----:B------:R-:W-:Y:S05]  /*5c80*/  PLOP3.LUT P3, PT, PT, PT, UP0, 0x80, 0x8 ;  /* 0x000000000008781c */ /* 0x000fea0003f6f008 */
[----:B------:R-:W2:Y:S01]  /*5c90*/  @UP0 LDCU.64 UR4, c[0x0][0x888] ;  /* 0x00011100ff0407ac */ /* 0x000ea20008000a00 */
[----:B------:R-:W-:Y:S07]  /*5ca0*/  @UP0 UIMAD UR6, UR36, UR60, URZ ;  /* 0x0000003c240602a4 */ /* 0x000fee000f8e02ff */
[----:B------:R-:W-:Y:S01]  /*5cb0*/  @!P3 PRMT R158, R0, 0x7610, R158 ;  /* 0x00007610009eb816 */ /* 0x000fe2000000009e */
[----:B--2---:R-:W-:Y:S06]  /*5cc0*/  @UP0 UIMAD.WIDE UR4, UR6, 0x4, UR4 ;  /* 0x00000004060408a5 */ /* 0x004fec000f8e0204 */
[----:B------:R-:W-:Y:S01]  /*5cd0*/  IMAD.U32 R2, RZ, RZ, UR4 ;  /* 0x00000004ff027e24 */ /* 0x000fe2000f8e00ff */
[----:B------:R-:W-:Y:S04]  /*5ce0*/  MOV R3, UR5 ;  /* 0x0000000500037c02 */ /* 0x000fe80008000f00 */
[----:B------:R-:W2:Y:S01]  /*5cf0*/  @!UP0 LDCU UR4, c[0x0][0x880] ;  /* 0x00011000ff0487ac */ /* 0x000ea20008000800 */
[----:B-1---5:R3:W5:Y:S02]  /*5d00*/  @P3 LDG.E R73, desc[UR8][R2.64] ;  /* 0x0000000802493981 */ /* 0x022764000c1e1900 */
[----:B--23--:R-:W-:Y:S02]  /*5d10*/  @!P3 IMAD.U32 R73, RZ, RZ, UR4 ;  /* 0x00000004ff49be24 */ /* 0x00cfe4000f8e00ff */
.L_x_101:
[----:B------:R-:W-:Y:S05]  /*5d20*/  @!P4 BRA `(.L_x_102) ;  /* 0x000000000024c947 */ /* 0x000fea0003800000 */
[----:B------:R-:W-:Y:S01]  /*5d30*/  ISETP.NE.U32.AND P3, PT, R138, RZ, PT ;  /* 0x000000ff8a00720c */ /* 0x000fe20003f65070 */
[----:B------:R-:W2:Y:S03]  /*5d40*/  LDCU.64 UR4, c[0x0][0x358] ;  /* 0x00006b00ff0477ac */ /* 0x000ea60008000a00 */
[----:B------:R-:W-:Y:S11]  /*5d50*/  ISETP.NE.AND.EX P3, PT, R139, RZ, PT, P3 ;  /* 0x000000ff8b00720c */ /* 0x000ff60003f65330 */
[----:B------:R-:W-:Y:S02]  /*5d60*/  @!UPT UIADD3 URZ, UPT, UPT, URZ, URZ, URZ ;  /* 0x000000fffffff290 */ /* 0x000fe4000fffe0ff */
[----:B------:R-:W3:Y:S01]  /*5d70*/  @P3 LDC.64 R2, c[0x0][0x8a8] ;  /* 0x00022a00ff023b82 */ /* 0x000ee20000000a00 */
[----:B-1----:R-:W-:Y:S04]  /*5d80*/  @P3 IMAD R0, R156, UR36, RZ ;  /* 0x000000249c003c24 */ /* 0x002fe8000f8e02ff */
[----:B---3--:R-:W-:Y:S05]  /*5d90*/  @P3 IMAD.WIDE R2, R0, 0x4, R2 ;  /* 0x0000000400023825 */ /* 0x008fea00078e0202 */
[----:B--2--5:R2:W5:Y:S02]  /*5da0*/  @P3 LDG.E R70, desc[UR4][R2.64] ;  /* 0x0000000402463981 */ /* 0x024564000c1e1900 */
[----:B--2---:R-:W3:Y:S02]  /*5db0*/  @!P3 LDC R70, c[0x0][0x8a0] ;  /* 0x00022800ff46bb82 */ /* 0x004ee40000000800 */
.L_x_102:
[----:B-----5:R-:W-:Y:S01]  /*5dc0*/  FSETP.NEU.AND P4, PT, R73, RZ, PT ;  /* 0x000000ff4900720b */ /* 0x020fe20003f8d000 */
[----:B------:R-:W-:Y:S01]  /*5dd0*/  BSSY B1, `(.L_x_103) ;  /* 0x0000047000017945 */ /* 0x000fe20003800000 */
[----:B------:R-:W-:Y:S01]  /*5de0*/  SEL R5, RZ, 0xffffffff, P2 ;  /* 0xffffffffff057807 */ /* 0x000fe20001000000 */
[----:B------:R-:W-:Y:S01]  /*5df0*/  IMAD.MOV.U32 R186, RZ, RZ, 0x1 ;  /* 0x00000001ffba7424 */ /* 0x000fe200078e00ff */
[----:B------:R-:W-:Y:S01]  /*5e00*/  LOP3.LUT P3, RZ, R158, 0xff, RZ, 0xc0, !PT ;  /* 0x000000ff9eff7812 */ /* 0x000fe2000786c0ff */
[----:B------:R-:W-:Y:S01]  /*5e10*/  IMAD R71, R68, 0x80, R69 ;  /* 0x0000008044477824 */ /* 0x000fe200078e0245 */
[----:B-1----:R-:W-:Y:S02]  /*5e20*/  @P1 SEL R0, RZ, 0xffffffff, P4 ;  /* 0xffffffffff001807 */ /* 0x002fe40002000000 */
[----:B------:R-:W-:Y:S02]  /*5e30*/  CS2R R154, SRZ ;  /* 0x00000000009a7805 */ /* 0x000fe4000001ff00 */
[----:B------:R-:W-:Y:S02]  /*5e40*/  LEA R3, R166, UR44, 0x3 ;  /* 0x0000002ca6037c11 */ /* 0x000fe4000f8e18ff */
[----:B------:R-:W-:Y:S02]  /*5e50*/  CS2R R152, SRZ ;  /* 0x0000000000987805 */ /* 0x000fe4000001ff00 */
[----:B------:R-:W-:Y:S02]  /*5e60*/  @P0 SEL R0, R5, R0, !P3 ;  /* 0x0000000005000207 */ /* 0x000fe40005800000 */
[----:B------:R-:W-:Y:S02]  /*5e70*/  CS2R R150, SRZ ;  /* 0x0000000000967805 */ /* 0x000fe4000001ff00 */
[----:B------:R-:W-:Y:S02]  /*5e80*/  LEA R161, R68, UR44, 0x3 ;  /* 0x0000002c44a17c11 */ /* 0x000fe4000f8e18ff */
[----:B------:R-:W-:Y:S02]  /*5e90*/  CS2R R148, SRZ ;  /* 0x0000000000947805 */ /* 0x000fe4000001ff00 */
[----:B------:R-:W-:Y:S02]  /*5ea0*/  @P1 LOP3.LUT R0, R0, 0x1, RZ, 0xc0, !PT ;  /* 0x0000000100001812 */ /* 0x000fe400078ec0ff */
[----:B------:R-:W-:Y:S02]  /*5eb0*/  CS2R R146, SRZ ;  /* 0x0000000000927805 */ /* 0x000fe4000001ff00 */
[----:B------:R-:W-:Y:S02]  /*5ec0*/  SHF.L.U32 R4, R168, 0x1f, RZ ;  /* 0x0000001fa8047819 */ /* 0x000fe400000006ff */
[----:B------:R-:W-:Y:S02]  /*5ed0*/  CS2R R144, SRZ ;  /* 0x0000000000907805 */ /* 0x000fe4000001ff00 */
[----:B------:R-:W-:Y:S02]  /*5ee0*/  ISETP.NE.U32.OR P6, PT, R0, 0x1, !P1 ;  /* 0x000000010000780c */ /* 0x000fe40004fc5470 */
[----:B------:R-:W-:Y:S02]  /*5ef0*/  CS2R R142, SRZ ;  /* 0x00000000008e7805 */ /* 0x000fe4000001ff00 */
[----:B------:R-:W-:Y:S02]  /*5f00*/  PLOP3.LUT P2, PT, PT, PT, UP1, 0x80, 0x8 ;  /* 0x000000000008781c */ /* 0x000fe40003f4f018 */
[----:B------:R-:W-:Y:S02]  /*5f10*/  CS2R R140, SRZ ;  /* 0x00000000008c7805 */ /* 0x000fe4000001ff00 */
[----:B------:R-:W-:Y:S02]  /*5f20*/  SEL R0, RZ, 0xffffffff, P4 ;  /* 0xffffffffff007807 */ /* 0x000fe40002000000 */
[----:B------:R-:W-:Y:S03]  /*5f30*/  P2R R172, PR, RZ, 0x40 ;  /* 0x00000040ffac7803 */ /* 0x000fe60000000000 */
[----:B------:R-:W-:Y:S04]  /*5f40*/  @P6 SHF.L.U32 R2, R165, 0x1f, RZ ;  /* 0x0000001fa5026819 */ /* 0x000fe800000006ff */
[----:B------:R-:W-:Y:S01]  /*5f50*/  @P2 SEL R0, R5, R0, !P3 ;  /* 0x0000000005002207 */ /* 0x000fe20005800000 */
[----:B------:R-:W1:Y:S03]  /*5f60*/  @P6 SYNCS.PHASECHK.TRANS64.TRYWAIT P1, [R3+URZ+0x30], R2 ;  /* 0x00003002030065a7 */ /* 0x000e6600080211ff */
[----:B------:R-:W-:Y:S04]  /*5f70*/  LOP3.LUT R0, R0, 0x1, RZ, 0xc0, !PT ;  /* 0x0000000100007812 */ /* 0x000fe800078ec0ff */
[----:B------:R-:W-:Y:S04]  /*5f80*/  ISETP.NE.U32.AND P5, PT, R0, 0x1, PT ;  /* 0x000000010000780c */ /* 0x000fe80003fa5070 */
[----:B------:R-:W-:Y:S01]  /*5f90*/  P2R R187, PR, RZ, 0x20 ;  /* 0x00000020ffbb7803 */ /* 0x000fe20000000000 */
[----:B------:R2:W4:Y:S01]  /*5fa0*/  SYNCS.PHASECHK.TRANS64.TRYWAIT P0, [R161+URZ+0x80], R4 ;  /* 0x00008004a10075a7 */ /* 0x00052200080011ff */
[----:B-1----:R-:W-:Y:S01]  /*5fb0*/  @P6 SEL R186, RZ, 0x1, !P1 ;  /* 0x00000001ffba6807 */ /* 0x002fe20004800000 */
[----:B--2---:R-:W-:Y:S06]  /*5fc0*/  @!P6 BRA `(.L_x_104) ;  /* 0x00000000009ce947 */ /* 0x004fec0003800000 */
[----:B------:R-:W-:Y:S01]  /*5fd0*/  @P5 IMAD R7, R166, 0x2000, R171 ;  /* 0x00002000a6075824 */ /* 0x000fe200078e02ab */
[----:B------:R-:W1:Y:S01]  /*5fe0*/  S2R R0, SR_CgaCtaId ;  /* 0x0000000000007919 */ /* 0x000e620000008800 */
[----:B------:R-:W-:Y:S01]  /*5ff0*/  ISETP.NE.AND P1, PT, R186, RZ, PT ;  /* 0x000000ffba00720c */ /* 0x000fe20003f25270 */
[----:B------:R-:W-:Y:S01]  /*6000*/  BSSY B0, `(.L_x_105) ;  /* 0x0000010000007945 */ /* 0x000fe20003800000 */
[--C-:B------:R-:W-:Y:S01]  /*6010*/  @P5 IMAD R8, R176, -0x10, R7.reuse ;  /* 0xfffffff0b0085824 */ /* 0x100fe200078e0207 */
[----:B------:R-:W-:Y:S01]  /*6020*/  CS2R R142, SRZ ;  /* 0x00000000008e7805 */ /* 0x000fe2000001ff00 */
[----:B------:R-:W-:Y:S01]  /*6030*/  @P5 IMAD R6, R170, -0x10, R7 ;  /* 0xfffffff0aa065824 */ /* 0x000fe200078e0207 */
[----:B------:R-:W-:Y:S01]  /*6040*/  CS2R R140, SRZ ;  /* 0x00000000008c7805 */ /* 0x000fe2000001ff00 */
[----:B------:R-:W-:Y:S01]  /*6050*/  @P5 IMAD R5, R169, 0x10, R8 ;  /* 0x00000010a9055824 */ /* 0x000fe200078e0208 */
[----:B------:R-:W-:Y:S02]  /*6060*/  CS2R R150, SRZ ;  /* 0x0000000000967805 */ /* 0x000fe4000001ff00 */
[----:B------:R-:W-:Y:S02]  /*6070*/  CS2R R148, SRZ ;  /* 0x0000000000947805 */ /* 0x000fe4000001ff00 */
[----:B------:R-:W-:Y:S02]  /*6080*/  CS2R R146, SRZ ;  /* 0x0000000000927805 */ /* 0x000fe4000001ff00 */
[----:B------:R-:W-:Y:S02]  /*6090*/  CS2R R144, SRZ ;  /* 0x0000000000907805 */ /* 0x000fe4000001ff00 */
[----:B------:R-:W-:Y:S02]  /*60a0*/  CS2R R154, SRZ ;  /* 0x00000000009a7805 */ /* 0x000fe4000001ff00 */
[----:B------:R-:W-:Y:S01]  /*60b0*/  CS2R R152, SRZ ;  /* 0x0000000000987805 */ /* 0x000fe2000001ff00 */
[----:B------:R-:W-:Y:S06]  /*60c0*/  @P1 BRA `(.L_x_106) ;  /* 0x00000000000c1947 */ /* 0x000fec0003800000 */
[----:B------:R-:W-:Y:S04]  /*60d0*/  SHF.L.U32 R2, R165, 0x1f, RZ ;  /* 0x0000001fa5027819 */ /* 0x000fe800000006ff */
[----:B------:R-:W2:Y:S02]  /*60e0*/  SYNCS.PHASECHK.TRANS64.TRYWAIT P1, [R3+URZ+0x30], R2 ;  /* 0x00003002030075a7 */ /* 0x000ea400080211ff */
[----:B--2---:R-:W-:Y:S05]  /*60f0*/  @!P1 BRA `(.L_x_107) ;  /* 0x0000003400589947 */ /* 0x004fea0003800000 */
.L_x_106:
[----:B------:R-:W-:Y:S05]  /*6100*/  BSYNC B0 ;  /* 0x0000000000007941 */ /* 0x000fea0003800000 */
.L_x_105:
[----:B------:R-:W-:Y:S01]  /*6110*/  ISETP.NE.AND P1, PT, R187, RZ, PT ;  /* 0x000000ffbb00720c */ /* 0x000fe20003f25270 */
[----:B--2---:R-:W-:Y:S02]  /*6120*/  VIADD R3, R3, 0x40 ;  /* 0x0000004003037836 */ /* 0x004fe40000000000 */
[----:B------:R-:W-:Y:S03]  /*6130*/  VIADD R166, R166, 0x1 ;  /* 0x00000001a6a67836 */ /* 0x000fe60000000000 */
[----:B-1----:R-:W-:Y:S07]  /*6140*/  PRMT R0, R0, 0x654, R3 ;  /* 0x0000065400007816 */ /* 0x002fee0000000003 */
[----:B------:R1:W2:Y:S04]  /*6150*/  @P1 LDS.128 R140, [R7] ;  /* 0x00000000078c1984 */ /* 0x0002a80000000c00 */
[----:B------:R1:W1:Y:S04]  /*6160*/  @P1 LDS.128 R148, [R6+0x20] ;  /* 0x0000200006941984 */ /* 0x0002680000000c00 */
[----:B------:R1:W1:Y:S04]  /*6170*/  @P1 LDS.128 R144, [R8+0x10] ;  /* 0x0000100008901984 */ /* 0x0002680000000c00 */
[----:B------:R1:W1:Y:S01]  /*6180*/  @P1 LDS.128 R152, [R5+0x10] ;  /* 0x0000100005981984 */ /* 0x0002620000000c00 */
[C---:B------:R-:W-:Y:S01]  /*6190*/  ISETP.NE.AND P1, PT, R166.reuse, 0x2, PT ;  /* 0x00000002a600780c */ /* 0x040fe20003f25270 */
[----:B------:R-:W-:Y:S01]  /*61a0*/  @!PT LDS RZ, [RZ] ;  /* 0x00000000fffff984 */ /* 0x000fe20000000800 */
[----:B------:R-:W-:Y:S01]  /*61b0*/  @!PT LDS RZ, [RZ] ;  /* 0x00000000fffff984 */ /* 0x000fe20000000800 */
[----:B------:R-:W-:Y:S01]  /*61c0*/  @!PT LDS RZ, [RZ] ;  /* 0x00000000fffff984 */ /* 0x000fe20000000800 */
[----:B------:R-:W-:Y:S01]  /*61d0*/  @!PT LDS RZ, [RZ] ;  /* 0x00000000fffff984 */ /* 0x000fe20000000800 */
[----:B------:R5:W-:Y:S06]  /*61e0*/  MEMBAR.ALL.CTA ;  /* 0x0000000000007992 */ /* 0x000bec0000008000 */
[----:B-----5:R-:W5:Y:S01]  /*61f0*/  FENCE.VIEW.ASYNC.S ;  /* 0x00000000000073c6 */ /* 0x020f620000000000 */
[----:B------:R-:W-:Y:S01]  /*6200*/  SEL R166, R166, RZ, P1 ;  /* 0x000000ffa6a67207 */ /* 0x000fe20000800000 */
[----:B-----5:R5:W-:Y:S02]  /*6210*/  SYNCS.ARRIVE.TRANS64.RED.A1T0 RZ, [R0+URZ], RZ ;  /* 0x000000ff00ff79a7 */ /* 0x020be400081004ff */
[----:B-----5:R-:W-:Y:S04]  /*6220*/  SEL R0, RZ, 0x1, P1 ;  /* 0x00000001ff007807 */ /* 0x020fe80000800000 */
[----:B--2---:R-:W-:Y:S02]  /*6230*/  LOP3.LUT R165, R165, R0, RZ, 0x3c, !PT ;  /* 0x00000000a5a57212 */ /* 0x004fe400078e3cff */
.L_x_104:
[----:B------:R-:W-:Y:S05]  /*6240*/  BSYNC B1 ;  /* 0x0000000000017941 */ /* 0x000fea0003800000 */
.L_x_103:
[----:B------:R-:W-:Y:S04]  /*6250*/  SHF.R.U32.HI R0, RZ, 0x15, R71 ;  /* 0x00000015ff007819 */ /* 0x000fe80000011647 */
[----:B------:R-:W-:Y:S01]  /*6260*/  LOP3.LUT P1, RZ, R0, 0x3, R159, 0x48, !PT ;  /* 0x0000000300ff7812 */ /* 0x000fe2000782489f */
[----:B------:R-:W-:Y:S01]  /*6270*/  @!UPT UIADD3 URZ, UPT, UPT, URZ, URZ, URZ ;  /* 0x000000fffffff290 */ /* 0x000fe2000fffe0ff */
[----:B----4-:R-:W-:Y:S11]  /*6280*/  @P0 BRA `(.L_x_108) ;  /* 0x0000000000080947 */ /* 0x010ff60003800000 */
[----:B------:R-:W2:Y:S02]  /*6290*/  SYNCS.PHASECHK.TRANS64.TRYWAIT P0, [R161+URZ+0x80], R4 ;  /* 0x00008004a10075a7 */ /* 0x000ea400080011ff */
[----:B--2---:R-:W-:Y:S05]  /*62a0*/  @!P0 BRA `(.L_x_109) ;  /* 0x0000003400008947 */ /* 0x004fea0003800000 */
.L_x_108:
[----:B------:R-:W-:Y:S04]  /*62b0*/  BSSY.RECONVERGENT B6, `(.L_x_110) ;  /* 0x0000012000067945 */ /* 0x000fe80003800200 */
[----:B------:R-:W-:Y:S05]  /*62c0*/  @!P1 BRA `(.L_x_111) ;  /* 0x0000000000409947 */ /* 0x000fea0003800000 */
[----:B------:R-:W4:Y:S01]  /*62d0*/  LDCU.64 UR8, c[0x4][0x70] ;  /* 0x01000e00ff0877ac */ /* 0x000f220008000a00 */
[----:B------:R-:W-:Y:S01]  /*62e0*/  MOV R3, 0x0 ;  /* 0x0000000000037802 */ /* 0x000fe20000000f00 */
[----:B------:R-:W-:Y:S02]  /*62f0*/  HFMA2 R12, -RZ, RZ, 0, 5.9604644775390625e-08 ;  /* 0x00000001ff0c7431 */ /* 0x000fe400000001ff */
[----:B-1----:R-:W-:Y:S02]  /*6300*/  IMAD.MOV.U32 R8, RZ, RZ, 0x192 ;  /* 0x00000192ff087424 */ /* 0x002fe400078e00ff */
[----:B------:R-:W-:Y:S01]  /*6310*/  IMAD.MOV.U32 R13, RZ, RZ, RZ ;  /* 0x000000ffff0d7224 */ /* 0x000fe200078e00ff */
[----:B------:R-:W1:Y:S01]  /*6320*/  LDCU.64 UR6, c[0x4][0x78] ;  /* 0x01000f00ff0677ac */ /* 0x000e620008000a00 */
[----:B------:R-:W3:Y:S01]  /*6330*/  LDC.64 R2, c[0x4][R3] ;  /* 0x0100000003027b82 */ /* 0x000ee20000000a00 */
[----:B------:R-:W5:Y:S01]  /*6340*/  LDCU.64 UR4, c[0x4][0x10] ;  /* 0x01000200ff0477ac */ /* 0x000f620008000a00 */
[----:B----4-:R-:W-:Y:S01]  /*6350*/  MOV R5, UR9 ;  /* 0x0000000900057c02 */ /* 0x010fe20008000f00 */
[----:B--2---:R-:W-:Y:S01]  /*6360*/  IMAD.U32 R4, RZ, RZ, UR8 ;  /* 0x00000008ff047e24 */ /* 0x004fe2000f8e00ff */
[----:B-1----:R-:W-:Y:S01]  /*6370*/  MOV R7, UR7 ;  /* 0x0000000700077c02 */ /* 0x002fe20008000f00 */
[----:B------:R-:W-:Y:S01]  /*6380*/  IMAD.U32 R6, RZ, RZ, UR6 ;  /* 0x00000006ff067e24 */ /* 0x000fe2000f8e00ff */
[----:B-----5:R-:W-:Y:S01]  /*6390*/  MOV R11, UR5 ;  /* 0x00000005000b7c02 */ /* 0x020fe20008000f00 */
[----:B------:R-:W-:Y:S02]  /*63a0*/  IMAD.U32 R10, RZ, RZ, UR4 ;  /* 0x00000004ff0a7e24 */ /* 0x000fe4000f8e00ff */
[----:B------:R-:W-:Y:S07]  /*63b0*/  LEPC R20, `(.L_x_111) ;  /* 0x000000001014794e */ /* 0x000fee0000000000 */
[----:B---3--:R-:W-:Y:S05]  /*63c0*/  CALL.ABS.NOINC R2 ;  /* 0x0000000002007343 */ /* 0x008fea0003c00000 */
.L_x_111:
[----:B------:R-:W-:Y:S05]  /*63d0*/  BSYNC.RECONVERGENT B6 ;  /* 0x0000000000067941 */ /* 0x000fea0003800200 */
.L_x_110:
[-C--:B------:R-:W-:Y:S01]  /*63e0*/  F2FP.F16.E4M3.UNPACK_B R74, R140.reuse ;  /* 0x0000008cff4a723e */ /* 0x080fe200020006ff */
[----:B------:R-:W-:Y:S05]  /*63f0*/  WARPSYNC.ALL ;  /* 0x0000000000007948 */ /* 0x000fea0003800000 */
[----:B------:R-:W-:Y:S01]  /*6400*/  R2UR UR4, R71 ;  /* 0x00000000470472ca */ /* 0x000fe200000e0000 */
[--C-:B------:R-:W-:Y:S01]  /*6410*/  HADD2.F32 R72, -RZ, R74.reuse.H0_H0 ;  /* 0x2000004aff487230 */ /* 0x100fe20000004100 */
[----:B------:R-:W-:Y:S01]  /*6420*/  F2FP.F16.E4M3.UNPACK_B R76, R140.H1 ;  /* 0x0000008cff4c723e */ /* 0x000fe200030006ff */
[----:B------:R-:W-:Y:S01]  /*6430*/  HADD2.F32 R75, -RZ, R74.H1_H1 ;  /* 0x3000004aff4b7230 */ /* 0x000fe20000004100 */
[-C--:B------:R-:W-:Y:S01]  /*6440*/  F2FP.F16.E4M3.UNPACK_B R78, R141.reuse ;  /* 0x0000008dff4e723e */ /* 0x080fe200020006ff */
[----:B------:R-:W-:Y:S01]  /*6450*/  BSSY.RECONVERGENT B0, `(.L_x_112) ;  /* 0x000011d000007945 */ /* 0x000fe20003800200 */
[----:B------:R-:W-:Y:S01]  /*6460*/  F2FP.F16.E4M3.UNPACK_B R80, R141.H1 ;  /* 0x0000008dff50723e */ /* 0x000fe200030006ff */
[----:B------:R-:W-:Y:S01]  /*6470*/  HADD2.F32 R74, -RZ, R76.H0_H0 ;  /* 0x2000004cff4a7230 */ /* 0x000fe20000004100 */
[-C--:B------:R-:W-:Y:S01]  /*6480*/  F2FP.F16.E4M3.UNPACK_B R82, R142.reuse ;  /* 0x0000008eff52723e */ /* 0x080fe200020006ff */
[--C-:B------:R-:W-:Y:S01]  /*6490*/  HADD2.F32 R77, -RZ, R78.reuse.H0_H0 ;  /* 0x2000004eff4d7230 */ /* 0x100fe20000004100 */
[----:B------:R-:W-:Y:S01]  /*64a0*/  F2FP.F16.E4M3.UNPACK_B R84, R142.H1 ;  /* 0x0000008eff54723e */ /* 0x000fe200030006ff */
[----:B------:R-:W-:Y:S01]  /*64b0*/  HADD2.F32 R78, -RZ, R78.H1_H1 ;  /* 0x3000004eff4e7230 */ /* 0x000fe20000004100 */
[-C--:B------:R-:W-:Y:S01]  /*64c0*/  F2FP.F16.E4M3.UNPACK_B R86, R143.reuse ;  /* 0x0000008fff56723e */ /* 0x080fe200020006ff */
[----:B-12---:R-:W3:Y:S01]  /*64d0*/  LDTM.x64 R4, tmem[UR4] ;  /* 0x00000004000479ee */ /* 0x006ee20008340000 */
[----:B------:R-:W-:Y:S01]  /*64e0*/  F2FP.F16.E4M3.UNPACK_B R88, R143.H1 ;  /* 0x0000008fff58723e */ /* 0x000fe200030006ff */
[----:B------:R-:W-:Y:S01]  /*64f0*/  HADD2.F32 R76, -RZ, R76.H1_H1 ;  /* 0x3000004cff4c7230 */ /* 0x000fe20000004100 */
[-C--:B------:R-:W-:Y:S01]  /*6500*/  F2FP.F16.E4M3.UNPACK_B R90, R144.reuse ;  /* 0x00000090ff5a723e */ /* 0x080fe200020006ff */
[----:B------:R-:W-:Y:S01]  /*6510*/  HADD2.F32 R79, -RZ, R80.H0_H0 ;  /* 0x20000050ff4f7230 */ /* 0x000fe20000004100 */
[----:B------:R-:W-:Y:S01]  /*6520*/  F2FP.F16.E4M3.UNPACK_B R92, R144.H1 ;  /* 0x00000090ff5c723e */ /* 0x000fe200030006ff */
[--C-:B------:R-:W-:Y:S01]  /*6530*/  HADD2.F32 R81, -RZ, R82.reuse.H0_H0 ;  /* 0x20000052ff517230 */ /* 0x100fe20000004100 */
[----:B------:R-:W-:Y:S01]  /*6540*/  ISETP.NE.AND P6, PT, R172, RZ, PT ;  /* 0x000000ffac00720c */ /* 0x000fe20003fc5270 */
[----:B------:R-:W-:Y:S01]  /*6550*/  HADD2.F32 R82, -RZ, R82.H1_H1 ;  /* 0x30000052ff527230 */ /* 0x000fe20000004100 */
[----:B------:R-:W-:Y:S01]  /*6560*/  SHF.L.U32 R196, R164, 0x4, RZ ;  /* 0x00000004a4c47819 */ /* 0x000fe200000006ff */
[--C-:B------:R-:W-:Y:S01]  /*6570*/  HADD2.F32 R85, -RZ, R86.reuse.H0_H0 ;  /* 0x20000056ff557230 */ /* 0x100fe20000004100 */
[----:B------:R-:W-:Y:S01]  /*6580*/  SHF.L.U32 R200, R163, 0x4, RZ ;  /* 0x00000004a3c87819 */ /* 0x000fe200000006ff */
[----:B------:R-:W-:Y:S01]  /*6590*/  HADD2.F32 R86, -RZ, R86.H1_H1 ;  /* 0x30000056ff567230 */ /* 0x000fe20000004100 */
[C---:B------:R-:W-:Y:S01]  /*65a0*/  IADD3 R179, PT, PT, R171.reuse, R196, RZ ;  /* 0x000000c4abb37210 */ /* 0x040fe20007ffe0ff */
[--C-:B------:R-:W-:Y:S01]  /*65b0*/  HADD2.F32 R89, -RZ, R90.reuse.H0_H0 ;  /* 0x2000005aff597230 */ /* 0x100fe20000004100 */
[----:B------:R-:W-:Y:S01]  /*65c0*/  IADD3 R185, PT, PT, R171, R200, RZ ;  /* 0x000000c8abb97210 */ /* 0x000fe20007ffe0ff */
[----:B------:R-:W-:Y:S01]  /*65d0*/  HADD2.F32 R90, -RZ, R90.H1_H1 ;  /* 0x3000005aff5a7230 */ /* 0x000fe20000004100 */
[----:B------:R-:W-:Y:S01]  /*65e0*/  SHF.L.U32 R198, R169, 0x4, RZ ;  /* 0x00000004a9c67819 */ /* 0x000fe200000006ff */
[----:B------:R-:W-:Y:S01]  /*65f0*/  HADD2.F32 R80, -RZ, R80.H1_H1 ;  /* 0x30000050ff507230 */ /* 0x000fe20000004100 */
[----:B------:R-:W-:Y:S01]  /*6600*/  F2FP.F16.E4M3.UNPACK_B R94, R145 ;  /* 0x00000091ff5e723e */ /* 0x000fe200020006ff */
[--C-:B------:R-:W-:Y:S01]  /*6610*/  HADD2.F32 R83, -RZ, R84.reuse.H0_H0 ;  /* 0x20000054ff537230 */ /* 0x100fe20000004100 */
[----:B------:R-:W-:Y:S01]  /*6620*/  IADD3 R184, PT, PT, R198, R179, RZ ;  /* 0x000000b3c6b87210 */ /* 0x000fe20007ffe0ff */
[----:B------:R-:W-:Y:S01]  /*6630*/  HADD2.F32 R84, -RZ, R84.H1_H1 ;  /* 0x30000054ff547230 */ /* 0x000fe20000004100 */
[----:B------:R-:W-:Y:S01]  /*6640*/  F2FP.F16.E4M3.UNPACK_B R98, R146 ;  /* 0x00000092ff62723e */ /* 0x000fe200020006ff */
[C---:B---3--:R-:W-:Y:S01]  /*6650*/  FMUL R0, R70.reuse, R4 ;  /* 0x0000000446007220 */ /* 0x048fe20000400000 */
[C---:B------:R-:W-:Y:S01]  /*6660*/  FMUL R2, R70.reuse, R5 ;  /* 0x0000000546027220 */ /* 0x040fe20000400000 */
[C---:B------:R-:W-:Y:S01]  /*6670*/  FMUL R4, R70.reuse, R8 ;  /* 0x0000000846047220 */ /* 0x040fe20000400000 */
[C---:B------:R-:W-:Y:S01]  /*6680*/  FMUL R5, R70.reuse, R9 ;  /* 0x0000000946057220 */ /* 0x040fe20000400000 */
[C---:B------:R-:W-:Y:S01]  /*6690*/  FFMA R0, R73.reuse, R72, R0 ;  /* 0x0000004849007223 */ /* 0x040fe20000000000 */
[C---:B------:R-:W-:Y:S01]  /*66a0*/  FFMA R2, R73.reuse, R75, R2 ;  /* 0x0000004b49027223 */ /* 0x040fe20000000002 */
[C---:B------:R-:W-:Y:S01]  /*66b0*/  FMUL R8, R70.reuse, R12 ;  /* 0x0000000c46087220 */ /* 0x040fe20000400000 */
[C---:B------:R-:W-:Y:S01]  /*66c0*/  FMUL R9, R70.reuse, R13 ;  /* 0x0000000d46097220 */ /* 0x040fe20000400000 */
[C---:B------:R-:W-:Y:S01]  /*66d0*/  FMUL R12, R70.reuse, R16 ;  /* 0x00000010460c7220 */ /* 0x040fe20000400000 */
[C---:B------:R-:W-:Y:S01]  /*66e0*/  FMUL R13, R70.reuse, R17 ;  /* 0x00000011460d7220 */ /* 0x040fe20000400000 */
[C---:B------:R-:W-:Y:S01]  /*66f0*/  FMUL R16, R70.reuse, R20 ;  /* 0x0000001446107220 */ /* 0x040fe20000400000 */
[C---:B------:R-:W-:Y:S01]  /*6700*/  FMUL R17, R70.reuse, R21 ;  /* 0x0000001546117220 */ /* 0x040fe20000400000 */
[--C-:B------:R-:W-:Y:S02]  /*6710*/  HADD2.F32 R93, -RZ, R94.reuse.H0_H0 ;  /* 0x2000005eff5d7230 */ /* 0x100fe40000004100 */
[C---:B------:R-:W-:Y:S01]  /*6720*/  FMUL R20, R70.reuse, R24 ;  /* 0x0000001846147220 */ /* 0x040fe20000400000 */
[----:B------:R-:W-:Y:S02]  /*6730*/  HADD2.F32 R94, -RZ, R94.H1_H1 ;  /* 0x3000005eff5e7230 */ /* 0x000fe40000004100 */
[C---:B------:R-:W-:Y:S01]  /*6740*/  FMUL R21, R70.reuse, R25 ;  /* 0x0000001946157220 */ /* 0x040fe20000400000 */
[--C-:B------:R-:W-:Y:S02]  /*6750*/  HADD2.F32 R97, -RZ, R98.reuse.H0_H0 ;  /* 0x20000062ff617230 */ /* 0x100fe40000004100 */
[C---:B------:R-:W-:Y:S01]  /*6760*/  FMUL R24, R70.reuse, R28 ;  /* 0x0000001c46187220 */ /* 0x040fe20000400000 */
[----:B------:R-:W-:Y:S02]  /*6770*/  HADD2.F32 R98, -RZ, R98.H1_H1 ;  /* 0x30000062ff627230 */ /* 0x000fe40000004100 */
[C---:B------:R-:W-:Y:S01]  /*6780*/  FMUL R25, R70.reuse, R29 ;  /* 0x0000001d46197220 */ /* 0x040fe20000400000 */
[C---:B------:R-:W-:Y:S01]  /*6790*/  FMUL R28, R70.reuse, R32 ;  /* 0x00000020461c7220 */ /* 0x040fe20000400000 */
[C---:B------:R-:W-:Y:S01]  /*67a0*/  FMUL R29, R70.reuse, R33 ;  /* 0x00000021461d7220 */ /* 0x040fe20000400000 */
[C---:B------:R-:W-:Y:S01]  /*67b0*/  FMUL R32, R70.reuse, R36 ;  /* 0x0000002446207220 */ /* 0x040fe20000400000 */
[----:B------:R-:W-:Y:S01]  /*67c0*/  F2FP.F16.E4M3.UNPACK_B R96, R145.H1 ;  /* 0x00000091ff60723e */ /* 0x000fe200030006ff */
[C---:B------:R-:W-:Y:S01]  /*67d0*/  FMUL R33, R70.reuse, R37 ;  /* 0x0000002546217220 */ /* 0x040fe20000400000 */
[C---:B------:R-:W-:Y:S01]  /*67e0*/  FMUL R36, R70.reuse, R40 ;  /* 0x0000002846247220 */ /* 0x040fe20000400000 */
[----:B------:R-:W-:Y:S01]  /*67f0*/  F2FP.F16.E4M3.UNPACK_B R100, R146.H1 ;  /* 0x00000092ff64723e */ /* 0x000fe200030006ff */
[C---:B------:R-:W-:Y:S01]  /*6800*/  FMUL R37, R70.reuse, R41 ;  /* 0x0000002946257220 */ /* 0x040fe20000400000 */
[C---:B------:R-:W-:Y:S01]  /*6810*/  FMUL R40, R70.reuse, R44 ;  /* 0x0000002c46287220 */ /* 0x040fe20000400000 */
[----:B------:R-:W-:Y:S01]  /*6820*/  F2FP.F16.E4M3.UNPACK_B R102, R147 ;  /* 0x00000093ff66723e */ /* 0x000fe200020006ff */
[C---:B------:R-:W-:Y:S01]  /*6830*/  FMUL R41, R70.reuse, R45 ;  /* 0x0000002d46297220 */ /* 0x040fe20000400000 */
[C---:B------:R-:W-:Y:S01]  /*6840*/  FMUL R44, R70.reuse, R48 ;  /* 0x00000030462c7220 */ /* 0x040fe20000400000 */
[----:B------:R-:W-:Y:S01]  /*6850*/  F2FP.F16.E4M3.UNPACK_B R104, R147.H1 ;  /* 0x00000093ff68723e */ /* 0x000fe200030006ff */
[C---:B------:R-:W-:Y:S01]  /*6860*/  FMUL R45, R70.reuse, R49 ;  /* 0x00000031462d7220 */ /* 0x040fe20000400000 */
[--C-:B------:R-:W-:Y:S02]  /*6870*/  HADD2.F32 R101, -RZ, R102.reuse.H0_H0 ;  /* 0x20000066ff657230 */ /* 0x100fe40000004100 */
[C---:B------:R-:W-:Y:S01]  /*6880*/  FMUL R48, R70.reuse, R52 ;  /* 0x0000003446307220 */ /* 0x040fe20000400000 */
[----:B------:R-:W-:Y:S01]  /*6890*/  F2FP.F16.E4M3.UNPACK_B R106, R148 ;  /* 0x00000094ff6a723e */ /* 0x000fe200020006ff */
[----:B------:R-:W-:Y:S02]  /*68a0*/  HADD2.F32 R102, -RZ, R102.H1_H1 ;  /* 0x30000066ff667230 */ /* 0x000fe40000004100 */
[C---:B------:R-:W-:Y:S01]  /*68b0*/  FMUL R49, R70.reuse, R53 ;  /* 0x0000003546317220 */ /* 0x040fe20000400000 */
[C---:B------:R-:W-:Y:S01]  /*68c0*/  FMUL R52, R70.reuse, R56 ;  /* 0x0000003846347220 */ /* 0x040fe20000400000 */
[----:B------:R-:W-:Y:S01]  /*68d0*/  F2FP.F16.E4M3.UNPACK_B R108, R148.H1 ;  /* 0x00000094ff6c723e */ /* 0x000fe200030006ff */
[--C-:B------:R-:W-:Y:S02]  /*68e0*/  HADD2.F32 R105, -RZ, R106.reuse.H0_H0 ;  /* 0x2000006aff697230 */ /* 0x100fe40000004100 */
[C---:B------:R-:W-:Y:S01]  /*68f0*/  FMUL R53, R70.reuse, R57 ;  /* 0x0000003946357220 */ /* 0x040fe20000400000 */
[----:B------:R-:W-:Y:S02]  /*6900*/  HADD2.F32 R106, -RZ, R106.H1_H1 ;  /* 0x3000006aff6a7230 */ /* 0x000fe40000004100 */
        /* <DEDUP_REMOVED lines=11> */
[C---:B------:R-:W-:Y:S01]  /*69c0*/  FFMA R3, R73.reuse, R74, R3 ;  /* 0x0000004a49037223 */ /* 0x040fe20000000003 */
[----:B------:R-:W-:Y:S01]  /*69d0*/  F2FP.F16.E4M3.UNPACK_B R116, R150.H1 ;  /* 0x00000096ff74723e */ /* 0x000fe200030006ff */
[--C-:B------:R-:W-:Y:S02]  /*69e0*/  HADD2.F32 R113, -RZ, R114.reuse.H0_H0 ;  /* 0x20000072ff717230 */ /* 0x100fe40000004100 */
[C---:B------:R-:W-:Y:S01]  /*69f0*/  FFMA R7, R73.reuse, R76, R7 ;  /* 0x0000004c49077223 */ /* 0x040fe20000000007 */
[C---:B------:R-:W-:Y:S01]  /*6a00*/  FFMA R4, R73.reuse, R77, R4 ;  /* 0x0000004d49047223 */ /* 0x040fe20000000004 */
[----:B------:R-:W-:Y:S01]  /*6a10*/  F2FP.F16.E4M3.UNPACK_B R118, R151 ;  /* 0x00000097ff76723e */ /* 0x000fe200020006ff */
[----:B------:R-:W-:Y:S01]  /*6a20*/  FFMA R5, R73, R78, R5 ;  /* 0x0000004e49057223 */ /* 0x000fe20000000005 */
[----:B------:R-:W-:Y:S01]  /*6a30*/  HADD2.F32 R114, -RZ, R114.H1_H1 ;  /* 0x30000072ff727230 */ /* 0x000fe20000004100 */
[----:B------:R-:W-:Y:S01]  /*6a40*/  F2FP.SATFINITE.E4M3.F32.PACK_AB_MERGE_C R173, R7, R3, RZ ;  /* 0x0000000307ad723e */ /* 0x000fe200048070ff */
[C---:B------:R-:W-:Y:S01]  /*6a50*/  FMUL R6, R70.reuse, R10 ;  /* 0x0000000a46067220 */ /* 0x040fe20000400000 */
[--C-:B------:R-:W-:Y:S02]  /*6a60*/  HADD2.F32 R117, -RZ, R118.reuse.H0_H0 ;  /* 0x20000076ff757230 */ /* 0x100fe40000004100 */
[----:B------:R-:W-:Y:S01]  /*6a70*/  FMUL R11, R70, R11 ;  /* 0x0000000b460b7220 */ /* 0x000fe20000400000 */
[----:B------:R-:W-:Y:S01]  /*6a80*/  F2FP.SATFINITE.E4M3.F32.PACK_AB_MERGE_C R172, R2, R0, R173 ;  /* 0x0000000002ac723e */ /* 0x000fe200048070ad */
[C---:B------:R-:W-:Y:S01]  /*6a90*/  FFMA R6, R73.reuse, R79, R6 ;  /* 0x0000004f49067223 */ /* 0x040fe20000000006 */
[----:B------:R-:W-:Y:S02]  /*6aa0*/  HADD2.F32 R118, -RZ, R118.H1_H1 ;  /* 0x30000076ff767230 */ /* 0x000fe40000004100 */
[C---:B------:R-:W-:Y:S01]  /*6ab0*/  FFMA R11, R73.reuse, R80, R11 ;  /* 0x00000050490b7223 */ /* 0x040fe2000000000b */
[C---:B------:R-:W-:Y:S01]  /*6ac0*/  FFMA R8, R73.reuse, R81, R8 ;  /* 0x0000005149087223 */ /* 0x040fe20000000008 */
[----:B------:R-:W-:Y:S01]  /*6ad0*/  F2FP.F16.E4M3.UNPACK_B R120, R151.H1 ;  /* 0x00000097ff78723e */ /* 0x000fe200030006ff */
[----:B------:R-:W-:Y:S01]  /*6ae0*/  FFMA R9, R73, R82, R9 ;  /* 0x0000005249097223 */ /* 0x000fe20000000009 */
[C---:B------:R-:W-:Y:S01]  /*6af0*/  FMUL R10, R70.reuse, R14 ;  /* 0x0000000e460a7220 */ /* 0x040fe20000400000 */
[----:B------:R-:W-:Y:S01]  /*6b00*/  F2FP.F16.E4M3.UNPACK_B R122, R152 ;  /* 0x00000098ff7a723e */ /* 0x000fe200020006ff */
[C---:B------:R-:W-:Y:S01]  /*6b10*/  FMUL R15, R70.reuse, R15 ;  /* 0x0000000f460f7220 */ /* 0x040fe20000400000 */
[----:B------:R-:W-:Y:S01]  /*6b20*/  HADD2.F32 R87, -RZ, R88.H0_H0 ;  /* 0x20000058ff577230 */ /* 0x000fe20000004100 */
[----:B------:R-:W-:Y:S01]  /*6b30*/  F2FP.SATFINITE.E4M3.F32.PACK_AB_MERGE_C R174, R11, R6, RZ ;  /* 0x000000060bae723e */ /* 0x000fe200048070ff */
[C---:B------:R-:W-:Y:S01]  /*6b40*/  FFMA R10, R73.reuse, R83, R10 ;  /* 0x00000053490a7223 */ /* 0x040fe2000000000a */
[C---:B------:R-:W-:Y:S01]  /*6b50*/  FFMA R15, R73.reuse, R84, R15 ;  /* 0x00000054490f7223 */ /* 0x040fe2000000000f */
[C---:B------:R-:W-:Y:S01]  /*6b60*/  FFMA R12, R73.reuse, R85, R12 ;  /* 0x00000055490c7223 */ /* 0x040fe2000000000c */
[----:B------:R-:W-:Y:S01]  /*6b70*/  F2FP.F16.E4M3.UNPACK_B R124, R152.H1 ;  /* 0x00000098ff7c723e */ /* 0x000fe200030006ff */
[----:B------:R-:W-:Y:S01]  /*6b80*/  FFMA R13, R73, R86, R13 ;  /* 0x00000056490d7223 */ /* 0x000fe2000000000d */
[----:B------:R-:W-:Y:S01]  /*6b90*/  F2FP.SATFINITE.E4M3.F32.PACK_AB_MERGE_C R173, R5, R4, R174 ;  /* 0x0000000405ad723e */ /* 0x000fe200048070ae */
[--C-:B------:R-:W-:Y:S01]  /*6ba0*/  HADD2.F32 R121, -RZ, R122.reuse.H0_H0 ;  /* 0x2000007aff797230 */ /* 0x100fe20000004100 */
[----:B------:R-:W-:Y:S01]  /*6bb0*/  F2FP.SATFINITE.E4M3.F32.PACK_AB_MERGE_C R174, R15, R10, RZ ;  /* 0x0000000a0fae723e */ /* 0x000fe200048070ff */
[----:B------:R-:W-:Y:S02]  /*6bc0*/  HADD2.F32 R122, -RZ, R122.H1_H1 ;  /* 0x3000007aff7a7230 */ /* 0x000fe40000004100 */
[C---:B------:R-:W-:Y:S01]  /*6bd0*/  FMUL R14, R70.reuse, R18 ;  /* 0x00000012460e7220 */ /* 0x040fe20000400000 */
[----:B------:R-:W-:Y:S01]  /*6be0*/  HADD2.F32 R88, -RZ, R88.H1_H1 ;  /* 0x30000058ff587230 */ /* 0x000fe20000004100 */
[----:B------:R-:W-:Y:S01]  /*6bf0*/  F2FP.SATFINITE.E4M3.F32.PACK_AB_MERGE_C R174, R9, R8, R174 ;  /* 0x0000000809ae723e */ /* 0x000fe200048070ae */
[C---:B------:R-:W-:Y:S01]  /*6c00*/  FMUL R19, R70.reuse, R19 ;  /* 0x0000001346137220 */ /* 0x040fe20000400000 */
[--C-:B------:R-:W-:Y:S02]  /*6c10*/  HADD2.F32 R91, -RZ, R92.reuse.H0_H0 ;  /* 0x2000005cff5b7230 */ /* 0x100fe40000004100 */
[C---:B------:R-:W-:Y:S01]  /*6c20*/  FFMA R14, R73.reuse, R87, R14 ;  /* 0x00000057490e7223 */ /* 0x040fe2000000000e */
[----:B------:R-:W-:Y:S02]  /*6c30*/  HADD2.F32 R92, -RZ, R92.H1_H1 ;  /* 0x3000005cff5c7230 */ /* 0x000fe40000004100 */
[C---:B------:R-:W-:Y:S01]  /*6c40*/  FFMA R19, R73.reuse, R88, R19 ;  /* 0x0000005849137223 */ /* 0x040fe20000000013 */
[C---:B------:R-:W-:Y:S01]  /*6c50*/  FFMA R16, R73.reuse, R89, R16 ;  /* 0x0000005949107223 */ /* 0x040fe20000000010 */
        /* <DEDUP_REMOVED lines=17> */
[----:B------:R1:W-:Y:S01]  /*6d70*/  STS.128 [R137+UR44+0x4200], R172 ;  /* 0x004200ac89007988 */ /* 0x0003e20008000c2c */
[----:B------:R-:W-:Y:S01]  /*6d80*/  F2FP.SATFINITE.E4M3.F32.PACK_AB_MERGE_C R180, R17, R16, R180 ;  /* 0x0000001011b4723e */ /* 0x000fe200048070b4 */
[C---:B------:R-:W-:Y:S01]  /*6d90*/  FFMA R22, R73.reuse, R95, R22 ;  /* 0x0000005f49167223 */ /* 0x040fe20000000016 */
[C---:B------:R-:W-:Y:S01]  /*6da0*/  FMUL R27, R70.reuse, R27 ;  /* 0x0000001b461b7220 */ /* 0x040fe20000400000 */
[--C-:B------:R-:W-:Y:S02]  /*6db0*/  HADD2.F32 R99, -RZ, R100.reuse.H0_H0 ;  /* 0x20000064ff637230 */ /* 0x100fe40000004100 */
[C---:B------:R-:W-:Y:S01]  /*6dc0*/  FMUL R26, R70.reuse, R30 ;  /* 0x0000001e461a7220 */ /* 0x040fe20000400000 */
[----:B------:R-:W-:Y:S02]  /*6dd0*/  HADD2.F32 R100, -RZ, R100.H1_H1 ;  /* 0x30000064ff647230 */ /* 0x000fe40000004100 */
[C---:B------:R-:W-:Y:S01]  /*6de0*/  FFMA R27, R73.reuse, R96, R27 ;  /* 0x00000060491b7223 */ /* 0x040fe2000000001b */
[C---:B------:R-:W-:Y:S01]  /*6df0*/  FFMA R24, R73.reuse, R97, R24 ;  /* 0x0000006149187223 */ /* 0x040fe20000000018 */
[C---:B------:R-:W-:Y:S01]  /*6e00*/  FFMA R25, R73.reuse, R98, R25 ;  /* 0x0000006249197223 */ /* 0x040fe20000000019 */
[----:B------:R-:W-:Y:S01]  /*6e10*/  F2FP.F16.E4M3.UNPACK_B R130, R154 ;  /* 0x0000009aff82723e */ /* 0x000fe200020006ff */
[----:B------:R-:W-:Y:S01]  /*6e20*/  FFMA R26, R73, R99, R26 ;  /* 0x00000063491a7223 */ /* 0x000fe2000000001a */
[----:B------:R-:W-:Y:S01]  /*6e30*/  F2FP.SATFINITE.E4M3.F32.PACK_AB_MERGE_C R181, R27, R22, RZ ;  /* 0x000000161bb5723e */ /* 0x000fe200048070ff */
[C---:B------:R-:W-:Y:S01]  /*6e40*/  FMUL R31, R70.reuse, R31 ;  /* 0x0000001f461f7220 */ /* 0x040fe20000400000 */
[--C-:B------:R-:W-:Y:S02]  /*6e50*/  HADD2.F32 R103, -RZ, R104.reuse.H0_H0 ;  /* 0x20000068ff677230 */ /* 0x100fe40000004100 */
[C---:B------:R-:W-:Y:S01]  /*6e60*/  FMUL R30, R70.reuse, R34 ;  /* 0x00000022461e7220 */ /* 0x040fe20000400000 */
[----:B------:R-:W-:Y:S01]  /*6e70*/  HADD2.F32 R104, -RZ, R104.H1_H1 ;  /* 0x30000068ff687230 */ /* 0x000fe20000004100 */
[----:B------:R-:W-:Y:S01]  /*6e80*/  F2FP.SATFINITE.E4M3.F32.PACK_AB_MERGE_C R181, R21, R20, R181 ;  /* 0x0000001415b5723e */ /* 0x000fe200048070b5 */
[C---:B------:R-:W-:Y:S01]  /*6e90*/  FFMA R31, R73.reuse, R100, R31 ;  /* 0x00000064491f7223 */ /* 0x040fe2000000001f */
[C---:B------:R-:W-:Y:S01]  /*6ea0*/  FFMA R28, R73.reuse, R101, R28 ;  /* 0x00000065491c7223 */ /* 0x040fe2000000001c */
[C---:B------:R-:W-:Y:S01]  /*6eb0*/  FFMA R29, R73.reuse, R102, R29 ;  /* 0x00000066491d7223 */ /* 0x040fe2000000001d */
[----:B------:R-:W-:Y:S01]  /*6ec0*/  F2FP.F16.E4M3.UNPACK_B R132, R154.H1 ;  /* 0x0000009aff84723e */ /* 0x000fe200030006ff */
[----:B------:R-:W-:Y:S01]  /*6ed0*/  FFMA R30, R73, R103, R30 ;  /* 0x00000067491e7223 */ /* 0x000fe2000000001e */
[----:B------:R-:W-:Y:S01]  /*6ee0*/  F2FP.SATFINITE.E4M3.F32.PACK_AB_MERGE_C R182, R31, R26, RZ ;  /* 0x0000001a1fb6723e */ /* 0x000fe200048070ff */
[----:B------:R-:W-:Y:S02]  /*6ef0*/  HADD2.F32 R129, -RZ, R130.H0_H0 ;  /* 0x20000082ff817230 */ /* 0x000fe40000004100 */
[C---:B------:R-:W-:Y:S01]  /*6f00*/  FMUL R35, R70.reuse, R35 ;  /* 0x0000002346237220 */ /* 0x040fe20000400000 */
[----:B------:R-:W-:Y:S01]  /*6f10*/  HADD2.F32 R107, -RZ, R108.H0_H0 ;  /* 0x2000006cff6b7230 */ /* 0x000fe20000004100 */
[----:B------:R-:W-:Y:S01]  /*6f20*/  F2FP.SATFINITE.E4M3.F32.PACK_AB_MERGE_C R182, R25, R24, R182 ;  /* 0x0000001819b6723e */ /* 0x000fe200048070b6 */
[----:B------:R-:W-:Y:S02]  /*6f30*/  HADD2.F32 R130, -RZ, R130.H1_H1 ;  /* 0x30000082ff827230 */ /* 0x000fe40000004100 */
[C---:B------:R-:W-:Y:S01]  /*6f40*/  FFMA R35, R73.reuse, R104, R35 ;  /* 0x0000006849237223 */ /* 0x040fe20000000023 */
[C---:B------:R-:W-:Y:S01]  /*6f50*/  FFMA R32, R73.reuse, R105, R32 ;  /* 0x0000006949207223 */ /* 0x040fe20000000020 */
[----:B------:R-:W-:Y:S01]  /*6f60*/  FFMA R33, R73, R106, R33 ;  /* 0x0000006a49217223 */ /* 0x000fe20000000021 */
[----:B------:R-:W-:Y:S02]  /*6f70*/  HADD2.F32 R108, -RZ, R108.H1_H1 ;  /* 0x3000006cff6c7230 */ /* 0x000fe40000004100 */
        /* <DEDUP_REMOVED lines=16> */
[----:B------:R1:W-:Y:S01]  /*7080*/  STS.128 [R179+0x4010], R180 ;  /* 0x004010b4b3007388 */ /* 0x0003e20000000c00 */
[----:B------:R-:W-:Y:S01]  /*7090*/  F2FP.SATFINITE.E4M3.F32.PACK_AB_MERGE_C R188, R33, R32, R188 ;  /* 0x0000002021bc723e */ /* 0x000fe200048070bc */
[C---:B------:R-:W-:Y:S01]  /*70a0*/  FFMA R38, R73.reuse, R111, R38 ;  /* 0x0000006f49267223 */ /* 0x040fe20000000026 */
[C---:B------:R-:W-:Y:S01]  /*70b0*/  FMUL R43, R70.reuse, R43 ;  /* 0x0000002b462b7220 */ /* 0x040fe20000400000 */
[--C-:B------:R-:W-:Y:S02]  /*70c0*/  HADD2.F32 R115, -RZ, R116.reuse.H0_H0 ;  /* 0x20000074ff737230 */ /* 0x100fe40000004100 */
[----:B------:R-:W-:Y:S01]  /*70d0*/  FMUL R42, R70, R46 ;  /* 0x0000002e462a7220 */ /* 0x000fe20000400000 */
[----:B------:R-:W-:Y:S02]  /*70e0*/  HADD2.F32 R116, -RZ, R116.H1_H1 ;  /* 0x30000074ff747230 */ /* 0x000fe40000004100 */
[C---:B------:R-:W-:Y:S01]  /*70f0*/  FFMA R43, R73.reuse, R112, R43 ;  /* 0x00000070492b7223 */ /* 0x040fe2000000002b */
[C---:B------:R-:W-:Y:S01]  /*7100*/  FFMA R40, R73.reuse, R113, R40 ;  /* 0x0000007149287223 */ /* 0x040fe20000000028 */
[C---:B------:R-:W-:Y:S01]  /*7110*/  FFMA R41, R73.reuse, R114, R41 ;  /* 0x0000007249297223 */ /* 0x040fe20000000029 */
[----:B------:R-:W-:Y:S01]  /*7120*/  ISETP.NE.AND P0, PT, R178, RZ, PT ;  /* 0x000000ffb200720c */ /* 0x000fe20003f05270 */
        /* <DEDUP_REMOVED lines=10> */
[C---:B------:R-:W-:Y:S01]  /*71d0*/  FMUL R51, R70.reuse, R51 ;  /* 0x0000003346337220 */ /* 0x040fe20000400000 */
[--C-:B------:R-:W-:Y:S02]  /*71e0*/  HADD2.F32 R123, -RZ, R124.reuse.H0_H0 ;  /* 0x2000007cff7b7230 */ /* 0x100fe40000004100 */
[C---:B------:R-:W-:Y:S01]  /*71f0*/  FFMA R46, R73.reuse, R119, R46 ;  /* 0x00000077492e7223 */ /* 0x040fe2000000002e */
[----:B------:R-:W-:Y:S02]  /*7200*/  HADD2.F32 R124, -RZ, R124.H1_H1 ;  /* 0x3000007cff7c7230 */ /* 0x000fe40000004100 */
[C---:B------:R-:W-:Y:S01]  /*7210*/  FMUL R50, R70.reuse, R54 ;  /* 0x0000003646327220 */ /* 0x040fe20000400000 */
[C---:B------:R-:W-:Y:S01]  /*7220*/  FFMA R51, R73.reuse, R120, R51 ;  /* 0x0000007849337223 */ /* 0x040fe20000000033 */
[C---:B------:R-:W-:Y:S01]  /*7230*/  FMUL R55, R70.reuse, R55 ;  /* 0x0000003746377220 */ /* 0x040fe20000400000 */
[C---:B------:R-:W-:Y:S01]  /*7240*/  FFMA R48, R73.reuse, R121, R48 ;  /* 0x0000007949307223 */ /* 0x040fe20000000030 */
[C---:B------:R-:W-:Y:S01]  /*7250*/  FFMA R49, R73.reuse, R122, R49 ;  /* 0x0000007a49317223 */ /* 0x040fe20000000031 */
        /* <DEDUP_REMOVED lines=20> */
[----:B------:R-:W-:Y:S01]  /*73a0*/  FFMA R63, R73, R132, R63 ;  /* 0x00000084493f7223 */ /* 0x000fe2000000003f */
[----:B------:R-:W-:Y:S01]  /*73b0*/  FMUL R67, R70, R67 ;  /* 0x0000004346437220 */ /* 0x000fe20000400000 */
[----:B------:R-:W-:Y:S01]  /*73c0*/  F2FP.SATFINITE.E4M3.F32.PACK_AB_MERGE_C R190, R47, R42, RZ ;  /* 0x0000002a2fbe723e */ /* 0x000fe200048070ff */
[----:B------:R-:W-:Y:S01]  /*73d0*/  FFMA R60, R73, R133, R60 ;  /* 0x00000085493c7223 */ /* 0x000fe2000000003c */
[----:B------:R-:W-:Y:S01]  /*73e0*/  F2FP.SATFINITE.E4M3.F32.PACK_AB_MERGE_C R191, R51, R46, RZ ;  /* 0x0000002e33bf723e */ /* 0x000fe200048070ff */
[C---:B------:R-:W-:Y:S01]  /*73f0*/  FFMA R61, R73.reuse, R134, R61 ;  /* 0x00000086493d7223 */ /* 0x040fe2000000003d */
[C---:B------:R-:W-:Y:S01]  /*7400*/  FFMA R62, R73.reuse, R135, R62 ;  /* 0x00000087493e7223 */ /* 0x040fe2000000003e */
[----:B------:R-:W-:Y:S01]  /*7410*/  FFMA R67, R73, R136, R67 ;  /* 0x0000008849437223 */ /* 0x000fe20000000043 */
[----:B------:R-:W-:Y:S02]  /*7420*/  F2FP.SATFINITE.E4M3.F32.PACK_AB_MERGE_C R190, R41, R40, R190 ;  /* 0x0000002829be723e */ /* 0x000fe400048070be */
[----:B------:R-:W-:Y:S02]  /*7430*/  F2FP.SATFINITE.E4M3.F32.PACK_AB_MERGE_C R191, R45, R44, R191 ;  /* 0x0000002c2dbf723e */ /* 0x000fe400048070bf */
[----:B------:R-:W-:Y:S02]  /*7440*/  F2FP.SATFINITE.E4M3.F32.PACK_AB_MERGE_C R192, R55, R50, RZ ;  /* 0x0000003237c0723e */ /* 0x000fe400048070ff */
[----:B------:R-:W-:Y:S01]  /*7450*/  F2FP.SATFINITE.E4M3.F32.PACK_AB_MERGE_C R193, R59, R54, RZ ;  /* 0x000000363bc1723e */ /* 0x000fe200048070ff */
[----:B------:R1:W-:Y:S01]  /*7460*/  STS.128 [R185+0x4020], R188 ;  /* 0x004020bcb9007388 */ /* 0x0003e20000000c00 */
[----:B------:R-:W-:Y:S02]  /*7470*/  F2FP.SATFINITE.E4M3.F32.PACK_AB_MERGE_C R194, R63, R58, RZ ;  /* 0x0000003a3fc2723e */ /* 0x000fe400048070ff */
[----:B------:R-:W-:Y:S02]  /*7480*/  F2FP.SATFINITE.E4M3.F32.PACK_AB_MERGE_C R195, R67, R62, RZ ;  /* 0x0000003e43c3723e */ /* 0x000fe400048070ff */
[----:B------:R-:W-:Y:S02]  /*7490*/  F2FP.SATFINITE.E4M3.F32.PACK_AB_MERGE_C R192, R49, R48, R192 ;  /* 0x0000003031c0723e */ /* 0x000fe400048070c0 */
[----:B------:R-:W-:Y:S02]  /*74a0*/  F2FP.SATFINITE.E4M3.F32.PACK_AB_MERGE_C R193, R53, R52, R193 ;  /* 0x0000003435c1723e */ /* 0x000fe400048070c1 */
[----:B------:R-:W-:Y:S02]  /*74b0*/  F2FP.SATFINITE.E4M3.F32.PACK_AB_MERGE_C R194, R57, R56, R194 ;  /* 0x0000003839c2723e */ /* 0x000fe400048070c2 */
[----:B------:R-:W-:Y:S02]  /*74c0*/  F2FP.SATFINITE.E4M3.F32.PACK_AB_MERGE_C R195, R61, R60, R195 ;  /* 0x0000003c3dc3723e */ /* 0x000fe400048070c3 */
[----:B------:R-:W-:Y:S02]  /*74d0*/  LEA R197, R166, UR44, 0x3 ;  /* 0x0000002ca6c57c11 */ /* 0x000fe4000f8e18ff */
[----:B------:R-:W-:Y:S01]  /*74e0*/  @P6 SHF.L.U32 R202, R165, 0x1f, RZ ;  /* 0x0000001fa5ca6819 */ /* 0x000fe200000006ff */
[----:B------:R1:W-:Y:S01]  /*74f0*/  STS.128 [R184+0x4010], R192 ;  /* 0x004010c0b8007388 */ /* 0x0003e20000000c00 */
[----:B------:R-:W-:Y:S01]  /*7500*/  @!PT LDS RZ, [RZ] ;  /* 0x00000000fffff984 */ /* 0x000fe20000000800 */
[----:B------:R-:W-:Y:S01]  /*7510*/  @!PT LDS RZ, [RZ] ;  /* 0x00000000fffff984 */ /* 0x000fe20000000800 */
[----:B------:R-:W-:Y:S01]  /*7520*/  @!PT LDS RZ, [RZ] ;  /* 0x00000000fffff984 */ /* 0x000fe20000000800 */
[----:B------:R-:W-:Y:S01]  /*7530*/  @!PT LDS RZ, [RZ] ;  /* 0x00000000fffff984 */ /* 0x000fe20000000800 */
[----:B------:R2:W-:Y:S07]  /*7540*/  MEMBAR.ALL.CTA ;  /* 0x0000000000007992 */ /* 0x0005ee0000008000 */
[----:B--2---:R-:W2:Y:S02]  /*7550*/  FENCE.VIEW.ASYNC.S ;  /* 0x00000000000073c6 */ /* 0x004ea40000000000 */
[----:B--2---:R-:W-:Y:S06]  /*7560*/  BAR.SYNC.DEFER_BLOCKING 0x1, 0x80 ;  /* 0x0042000000007b1d */ /* 0x004fec0000010000 */
[----:B------:R-:W-:Y:S05]  /*7570*/  @P0 BRA `(.L_x_113) ;  /* 0x0000000000280947 */ /* 0x000fea0003800000 */
[----:B------:R-:W2:Y:S01]  /*7580*/  LDCU.64 UR6, c[0x0][0x348] ;  /* 0x00006900ff0677ac */ /* 0x000ea20008000a00 */
[----:B------:R-:W-:Y:S01]  /*7590*/  UIADD3 UR4, UPT, UPT, UR44, 0x4200, URZ ;  /* 0x000042002c047890 */ /* 0x000fe2000fffe0ff */
[----:B------:R-:W-:Y:S05]  /*75a0*/  UMOV UR51, UR36 ;  /* 0x0000002400337c82 */ /* 0x000fea0008000000 */
[----:B------:R-:W-:Y:S04]  /*75b0*/  MOV R177, UR4 ;  /* 0x0000000400b17c02 */ /* 0x000fe80008000f00 */
[----:B------:R-:W-:Y:S01]  /*75c0*/  R2UR UR48, R177 ;  /* 0x00000000b13072ca */ /* 0x000fe200000e0000 */
[----:B--2---:R-:W-:Y:S04]  /*75d0*/  UIADD3 UR4, UP0, UPT, UR6, 0x680, URZ ;  /* 0x0000068006047890 */ /* 0x004fe8000ff1e0ff */
[----:B------:R-:W-:Y:S09]  /*75e0*/  UIADD3.X UR5, UPT, UPT, URZ, UR7, URZ, UP0, !UPT ;  /* 0x00000007ff057290 */ /* 0x000ff200087fe4ff */
[----:B------:R2:W-:Y:S01]  /*75f0*/  UTMASTG.3D [UR48], [UR4] ;  /* 0x00000030040073b5 */ /* 0x0005e20008010000 */
[----:B------:R0:W-:Y:S01]  /*7600*/  UTMACMDFLUSH ;  /* 0x00000000000079b7 */ /* 0x0001e20000000000 */
[----:B--2---:R-:W-:Y:S04]  /*7610*/  DEPBAR.LE SB0, 0x1 ;  /* 0x000080400000791a */ /* 0x004fe80000000000 */
.L_x_113:
[----:B------:R-:W-:Y:S05]  /*7620*/  BSYNC.RECONVERGENT B0 ;  /* 0x0000000000007941 */ /* 0x000fea0003800200 */
.L_x_112:
[----:B------:R-:W-:Y:S06]  /*7630*/  BAR.SYNC.DEFER_BLOCKING 0x1, 0x80 ;  /* 0x0042000000007b1d */ /* 0x000fec0000010000 */
[----:B------:R-:W2:Y:S01]  /*7640*/  @P6 SYNCS.PHASECHK.TRANS64.TRYWAIT P0, [R197+URZ+0x30], R202 ;  /* 0x000030cac50065a7 */ /* 0x000ea200080011ff */
[----:B------:R-:W-:Y:S01]  /*7650*/  BSSY B1, `(.L_x_114) ;  /* 0x0000023000017945 */ /* 0x000fe20003800000 */
[----:B--2---:R-:W-:Y:S03]  /*7660*/  @P6 SEL R186, RZ, 0x1, !P0 ;  /* 0x00000001ffba6807 */ /* 0x004fe60004000000 */
[----:B------:R-:W-:Y:S05]  /*7670*/  @!P6 BRA `(.L_x_115) ;  /* 0x000000000080e947 */ /* 0x000fea0003800000 */
[----:B------:R-:W-:Y:S01]  /*7680*/  ISETP.NE.AND P1, PT, R187, RZ, PT ;  /* 0x000000ffbb00720c */ /* 0x000fe20003f25270 */
[----:B------:R-:W2:Y:S01]  /*7690*/  S2R R0, SR_CgaCtaId ;  /* 0x0000000000007919 */ /* 0x000ea20000008800 */
[----:B------:R-:W-:Y:S01]  /*76a0*/  ISETP.NE.AND P0, PT, R186, RZ, PT ;  /* 0x000000ffba00720c */ /* 0x000fe20003f05270 */
[----:B------:R-:W-:Y:S10]  /*76b0*/  BSSY B0, `(.L_x_116) ;  /* 0x0000009000007945 */ /* 0x000ff40003800000 */
[----:B------:R-:W-:Y:S04]  /*76c0*/  @P1 IMAD R3, R166, 0x2000, R171 ;  /* 0x00002000a6031824 */ /* 0x000fe800078e02ab */
[C---:B------:R-:W-:Y:S01]  /*76d0*/  @P1 IMAD.IADD R5, R3.reuse, 0x1, R196 ;  /* 0x0000000103051824 */ /* 0x040fe200078e02c4 */
[----:B------:R-:W-:Y:S03]  /*76e0*/  @P1 IADD3 R200, PT, PT, R3, R200, RZ ;  /* 0x000000c803c81210 */ /* 0x000fe60007ffe0ff */
[----:B------:R-:W-:Y:S01]  /*76f0*/  @P1 IMAD.IADD R198, R198, 0x1, R5 ;  /* 0x00000001c6c61824 */ /* 0x000fe200078e0205 */
[----:B------:R-:W-:Y:S06]  /*7700*/  @P0 BRA `(.L_x_117) ;  /* 0x00000000000c0947 */ /* 0x000fec0003800000 */
[----:B------:R-:W-:Y:S04]  /*7710*/  SHF.L.U32 R2, R165, 0x1f, RZ ;  /* 0x0000001fa5027819 */ /* 0x000fe800000006ff */
[----:B------:R-:W3:Y:S02]  /*7720*/  SYNCS.PHASECHK.TRANS64.TRYWAIT P0, [R197+URZ+0x30], R2 ;  /* 0x00003002c50075a7 */ /* 0x000ee400080011ff */
[----:B---3--:R-:W-:Y:S05]  /*7730*/  @!P0 BRA `(.L_x_118) ;  /* 0x0000001c00f08947 */ /* 0x008fea0003800000 */
.L_x_117:
[----:B------:R-:W-:Y:S05]  /*7740*/  BSYNC B0 ;  /* 0x0000000000007941 */ /* 0x000fea0003800000 */
.L_x_116:
[----:B------:R-:W-:Y:S01]  /*7750*/  ISETP.NE.AND P0, PT, R187, RZ, PT ;  /* 0x000000ffbb00720c */ /* 0x000fe20003f05270 */
[----:B---3--:R-:W-:Y:S02]  /*7760*/  VIADD R197, R197, 0x40 ;  /* 0x00000040c5c57836 */ /* 0x008fe40000000000 */
[----:B------:R-:W-:Y:S03]  /*7770*/  VIADD R166, R166, 0x1 ;  /* 0x00000001a6a67836 */ /* 0x000fe60000000000 */
[----:B--2---:R-:W-:Y:S07]  /*7780*/  PRMT R0, R0, 0x654, R197 ;  /* 0x0000065400007816 */ /* 0x004fee00000000c5 */
[----:B------:R2:W3:Y:S04]  /*7790*/  @P0 LDS.128 R140, [R3] ;  /* 0x00000000038c0984 */ /* 0x0004e80000000c00 */
[----:B------:R2:W4:Y:S04]  /*77a0*/  @P0 LDS.128 R144, [R5+0x10] ;  /* 0x0000100005900984 */ /* 0x0005280000000c00 */
        /* <DEDUP_REMOVED lines=12> */
[----:B--234-:R-:W-:Y:S02]  /*7870*/  LOP3.LUT R165, R165, R0, RZ, 0x3c, !PT ;  /* 0x00000000a5a57212 */ /* 0x01cfe400078e3cff */
.L_x_115:
[----:B------:R-:W-:Y:S05]  /*7880*/  BSYNC B1 ;  /* 0x0000000000017941 */ /* 0x000fea0003800000 */
.L_x_114:
[----:B------:R-:W-:Y:S05]  /*7890*/  VIADD R0, R71, 0x40 ;  /* 0x0000004047007836 */ /* 0x000fea0000000000 */
[----:B------:R-:W-:Y:S04]  /*78a0*/  SHF.R.U32.HI R0, RZ, 0x15, R0 ;  /* 0x00000015ff007819 */ /* 0x000fe80000011600 */
[----:B------:R-:W-:Y:S11]  /*78b0*/  LOP3.LUT P0, RZ, R0, 0x3, R159, 0x48, !PT ;  /* 0x0000000300ff7812 */ /* 0x000ff6000780489f */
[----:B------:R-:W-:Y:S02]  /*78c0*/  @!UPT UIADD3 URZ, UPT, UPT, URZ, URZ, URZ ;  /* 0x000000fffffff290 */ /* 0x000fe4000fffe0ff */
        /* <DEDUP_REMOVED lines=8> */
[----:B------:R-:W5:Y:S01]  /*7950*/  LDCU.64 UR4, c[0x4][0x10] ;  /* 0x01000200ff0477ac */ /* 0x000f620008000a00 */
[----:B--2---:R-:W-:Y:S01]  /*7960*/  MOV R5, UR9 ;  /* 0x0000000900057c02 */ /* 0x004fe20008000f00 */
[----:B------:R-:W-:Y:S01]  /*7970*/  IMAD.U32 R4, RZ, RZ, UR8 ;  /* 0x00000008ff047e24 */ /* 0x000fe2000f8e00ff */
[----:B---3--:R-:W-:Y:S01]  /*7980*/  MOV R7, UR7 ;  /* 0x0000000700077c02 */ /* 0x008fe20008000f00 */
[----:B------:R-:W-:Y:S01]  /*7990*/  IMAD.U32 R6, RZ, RZ, UR6 ;  /* 0x00000006ff067e24 */ /* 0x000fe2000f8e00ff */
[----:B-----5:R-:W-:Y:S01]  /*79a0*/  MOV R11, UR5 ;  /* 0x00000005000b7c02 */ /* 0x020fe20008000f00 */
[----:B------:R-:W-:Y:S02]  /*79b0*/  IMAD.U32 R10, RZ, RZ, UR4 ;  /* 0x00000004ff0a7e24 */ /* 0x000fe4000f8e00ff */
[----:B------:R-:W-:Y:S07]  /*79c0*/  LEPC R20, `(.L_x_119) ;  /* 0x000000001014794e */ /* 0x000fee0000000000 */
[----:B-1--4-:R-:W-:Y:S05]  /*79d0*/  CALL.ABS.NOINC R2 ;  /* 0x0000000002007343 */ /* 0x012fea0003c00000 */
.L_x_119:
[----:B------:R-:W-:Y:S01]  /*79e0*/  ISETP.NE.AND P0, PT, R178, RZ, PT ;  /* 0x000000ffb200720c */ /* 0x000fe20003f05270 */
[----:B------:R-:W-:Y:S05]  /*79f0*/  WARPSYNC.ALL ;  /* 0x0000000000007948 */ /* 0x000fea0003800000 */
[----:B------:R-:W-:Y:S01]  /*7a00*/  R2UR UR4, R71 ;  /* 0x00000000470472ca */ /* 0x000fe200000e0000 */
[----:B------:R-:W-:Y:S01]  /*7a10*/  BSSY.RECONVERGENT B0, `(.L_x_120) ;  /* 0x000011d000007945 */ /* 0x000fe20003800200 */
[----:B------:R-:W-:Y:S02]  /*7a20*/  F2FP.F16.E4M3.UNPACK_B R11, R141 ;  /* 0x0000008dff0b723e */ /* 0x000fe400020006ff */
[----:B------:R-:W-:Y:S02]  /*7a30*/  F2FP.F16.E4M3.UNPACK_B R10, R142 ;  /* 0x0000008eff0a723e */ /* 0x000fe400020006ff */
[----:B------:R-:W-:Y:S01]  /*7a40*/  F2FP.F16.E4M3.UNPACK_B R9, R143 ;  /* 0x0000008fff09723e */ /* 0x000fe200020006ff */
[--C-:B------:R-:W-:Y:S01]  /*7a50*/  HADD2.F32 R74, -RZ, R11.reuse.H0_H0 ;  /* 0x2000000bff4a7230 */ /* 0x100fe20000004100 */
[----:B------:R-:W-:Y:S01]  /*7a60*/  F2FP.F16.E4M3.UNPACK_B R8, R144 ;  /* 0x00000090ff08723e */ /* 0x000fe200020006ff */
[----:B------:R-:W-:Y:S01]  /*7a70*/  HADD2.F32 R76, -RZ, R11.H1_H1 ;  /* 0x3000000bff4c7230 */ /* 0x000fe20000004100 */
[----:B------:R-:W-:Y:S01]  /*7a80*/  F2FP.F16.E4M3.UNPACK_B R7, R145 ;  /* 0x00000091ff07723e */ /* 0x000fe200020006ff */
[--C-:B------:R-:W-:Y:S01]  /*7a90*/  HADD2.F32 R77, -RZ, R10.reuse.H0_H0 ;  /* 0x2000000aff4d7230 */ /* 0x100fe20000004100 */
[----:B------:R-:W-:Y:S01]  /*7aa0*/  F2FP.F16.E4M3.UNPACK_B R6, R146 ;  /* 0x00000092ff06723e */ /* 0x000fe200020006ff */
[----:B------:R-:W-:Y:S01]  /*7ab0*/  HADD2.F32 R80, -RZ, R10.H1_H1 ;  /* 0x3000000aff507230 */ /* 0x000fe20000004100 */
[----:B------:R-:W-:Y:S01]  /*7ac0*/  F2FP.F16.E4M3.UNPACK_B R5, R147 ;  /* 0x00000093ff05723e */ /* 0x000fe200020006ff */
[--C-:B------:R-:W-:Y:S01]  /*7ad0*/  HADD2.F32 R81, -RZ, R9.reuse.H0_H0 ;  /* 0x20000009ff517230 */ /* 0x100fe20000004100 */
[----:B-1----:R-:W-:Y:S01]  /*7ae0*/  F2FP.F16.E4M3.UNPACK_B R4, R148 ;  /* 0x00000094ff04723e */ /* 0x002fe200020006ff */
[----:B------:R-:W-:Y:S01]  /*7af0*/  HADD2.F32 R83, -RZ, R9.H1_H1 ;  /* 0x30000009ff537230 */ /* 0x000fe20000004100 */
[-C--:B------:R-:W-:Y:S01]  /*7b00*/  F2FP.F16.E4M3.UNPACK_B R2, R140.reuse ;  /* 0x0000008cff02723e */ /* 0x080fe200020006ff */
[--C-:B------:R-:W-:Y:S01]  /*7b10*/  HADD2.F32 R86, -RZ, R8.reuse.H0_H0 ;  /* 0x20000008ff567230 */ /* 0x100fe20000004100 */
[----:B------:R-:W-:Y:S01]  /*7b20*/  F2FP.F16.E4M3.UNPACK_B R140, R140.H1 ;  /* 0x0000008cff8c723e */ /* 0x000fe200030006ff */
[----:B------:R-:W-:Y:S01]  /*7b30*/  HADD2.F32 R87, -RZ, R8.H1_H1 ;  /* 0x30000008ff577230 */ /* 0x000fe20000004100 */
[----:B------:R-:W-:Y:S01]  /*7b40*/  F2FP.F16.E4M3.UNPACK_B R141, R141.H1 ;  /* 0x0000008dff8d723e */ /* 0x000fe200030006ff */
[--C-:B------:R-:W-:Y:S01]  /*7b50*/  HADD2.F32 R90, -RZ, R7.reuse.H0_H0 ;  /* 0x20000007ff5a7230 */ /* 0x100fe20000004100 */
[----:B------:R-:W-:Y:S01]  /*7b60*/  F2FP.F16.E4M3.UNPACK_B R142, R142.H1 ;  /* 0x0000008eff8e723e */ /* 0x000fe200030006ff */
[----:B------:R-:W-:Y:S01]  /*7b70*/  HADD2.F32 R91, -RZ, R7.H1_H1 ;  /* 0x30000007ff5b7230 */ /* 0x000fe20000004100 */
[----:B------:R-:W-:Y:S01]  /*7b80*/  F2FP.F16.E4M3.UNPACK_B R143, R143.H1 ;  /* 0x0000008fff8f723e */ /* 0x000fe200030006ff */
[--C-:B------:R-:W-:Y:S01]  /*7b90*/  HADD2.F32 R94, -RZ, R6.reuse.H0_H0 ;  /* 0x20000006ff5e7230 */ /* 0x100fe20000004100 */
[----:B------:R-:W-:Y:S01]  /*7ba0*/  IADD3 R161, PT, PT, R161, 0xa0, RZ ;  /* 0x000000a0a1a17810 */ /* 0x000fe20007ffe0ff */
[----:B------:R-:W-:Y:S01]  /*7bb0*/  HADD2.F32 R95, -RZ, R6.H1_H1 ;  /* 0x30000006ff5f7230 */ /* 0x000fe20000004100 */
[----:B------:R-:W-:Y:S01]  /*7bc0*/  F2FP.F16.E4M3.UNPACK_B R107, R149 ;  /* 0x00000095ff6b723e */ /* 0x000fe200020006ff */
[--C-:B------:R-:W-:Y:S01]  /*7bd0*/  HADD2.F32 R98, -RZ, R5.reuse.H0_H0 ;  /* 0x20000005ff627230 */ /* 0x100fe20000004100 */
[----:B------:R-:W-:Y:S01]  /*7be0*/  LOP3.LUT R161, R161, 0xfefffff8, RZ, 0xc0, !PT ;  /* 0xfefffff8a1a17812 */ /* 0x000fe200078ec0ff */
[----:B------:R-:W-:Y:S01]  /*7bf0*/  HADD2.F32 R99, -RZ, R5.H1_H1 ;  /* 0x30000005ff637230 */ /* 0x000fe20000004100 */
[----:B------:R-:W-:Y:S01]  /*7c00*/  F2FP.F16.E4M3.UNPACK_B R111, R150 ;  /* 0x00000096ff6f723e */ /* 0x000fe200020006ff */
[--C-:B------:R-:W-:Y:S01]  /*7c10*/  HADD2.F32 R102, -RZ, R4.reuse.H0_H0 ;  /* 0x20000004ff667230 */ /* 0x100fe20000004100 */
[----:B------:R-:W-:Y:S01]  /*7c20*/  F2FP.F16.E4M3.UNPACK_B R115, R151 ;  /* 0x00000097ff73723e */ /* 0x000fe200020006ff */
[----:B------:R-:W-:Y:S01]  /*7c30*/  HADD2.F32 R103, -RZ, R4.H1_H1 ;  /* 0x30000004ff677230 */ /* 0x000fe20000004100 */
[----:B------:R-:W-:Y:S01]  /*7c40*/  F2FP.F16.E4M3.UNPACK_B R119, R152 ;  /* 0x00000098ff77723e */ /* 0x000fe200020006ff */
[----:B------:R-:W1:Y:S01]  /*7c50*/  LDTM.x64 R4, tmem[UR4+0x40] ;  /* 0x00004004000479ee */ /* 0x000e620008340000 */
[--C-:B------:R-:W-:Y:S01]  /*7c60*/  HADD2.F32 R0, -RZ, R2.reuse.H0_H0 ;  /* 0x20000002ff007230 */ /* 0x100fe20000004100 */
[----:B------:R-:W-:Y:S01]  /*7c70*/  NOP ;  /* 0x0000000000007918 */ /* 0x000fe20000000000 */
[----:B-1----:R1:W-:Y:S01]  /*7c80*/  SYNCS.ARRIVE.TRANS64.RED.A1T0 RZ, [R161+URZ], RZ ;  /* 0x000000ffa1ff79a7 */ /* 0x0023e200081004ff */
[----:B------:R-:W-:Y:S01]  /*7c90*/  HADD2.F32 R2, -RZ, R2.H1_H1 ;  /* 0x30000002ff027230 */ /* 0x000fe20000004100 */
[----:B------:R-:W-:Y:S01]  /*7ca0*/  F2FP.F16.E4M3.UNPACK_B R123, R153 ;  /* 0x00000099ff7b723e */ /* 0x000fe200020006ff */
[----:B------:R-:W-:Y:S01]  /*7cb0*/  HADD2.F32 R78, -RZ, R141.H1_H1 ;  /* 0x3000008dff4e7230 */ /* 0x000fe20000004100 */
[----:B------:R-:W-:Y:S01]  /*7cc0*/  F2FP.F16.E4M3.UNPACK_B R127, R154 ;  /* 0x0000009aff7f723e */ /* 0x000fe200020006ff */
[--C-:B------:R-:W-:Y:S01]  /*7cd0*/  HADD2.F32 R106, -RZ, R107.reuse.H0_H0 ;  /* 0x2000006bff6a7230 */ /* 0x100fe20000004100 */
[----:B------:R-:W-:Y:S01]  /*7ce0*/  F2FP.F16.E4M3.UNPACK_B R130, R155 ;  /* 0x0000009bff82723e */ /* 0x000fe200020006ff */
[----:B------:R-:W-:Y:S01]  /*7cf0*/  HADD2.F32 R107, -RZ, R107.H1_H1 ;  /* 0x3000006bff6b7230 */ /* 0x000fe20000004100 */
[----:B------:R-:W-:Y:S01]  /*7d00*/  F2FP.F16.E4M3.UNPACK_B R144, R144.H1 ;  /* 0x00000090ff90723e */ /* 0x000fe200030006ff */
        /* <DEDUP_REMOVED lines=12> */
[C---:B------:R-:W-:Y:S01]  /*7dd0*/  FMUL R4, R70.reuse, R4 ;  /* 0x0000000446047220 */ /* 0x040fe20000400000 */
[C---:B------:R-:W-:Y:S01]  /*7de0*/  FMUL R5, R70.reuse, R5 ;  /* 0x0000000546057220 */ /* 0x040fe20000400000 */
[--C-:B------:R-:W-:Y:S02]  /*7df0*/  HADD2.F32 R3, -RZ, R140.reuse.H0_H0 ;  /* 0x2000008cff037230 */ /* 0x100fe40000004100 */
        /* <DEDUP_REMOVED lines=9> */
[----:B------:R-:W-:Y:S02]  /*7e90*/  HADD2.F32 R122, -RZ, R123.H0_H0 ;  /* 0x2000007bff7a7230 */ /* 0x000fe40000004100 */
[C---:B------:R-:W-:Y:S01]  /*7ea0*/  FMUL R6, R70.reuse, R6 ;  /* 0x0000000646067220 */ /* 0x040fe20000400000 */
[----:B------:R-:W-:Y:S02]  /*7eb0*/  HADD2.F32 R72, -RZ, R140.H1_H1 ;  /* 0x3000008cff487230 */ /* 0x000fe40000004100 */
[C---:B------:R-:W-:Y:S01]  /*7ec0*/  FMUL R7, R70.reuse, R7 ;  /* 0x0000000746077220 */ /* 0x040fe20000400000 */
[----:B------:R-:W-:Y:S02]  /*7ed0*/  HADD2.F32 R75, -RZ, R141.H0_H0 ;  /* 0x2000008dff4b7230 */ /* 0x000fe40000004100 */
[C---:B------:R-:W-:Y:S01]  /*7ee0*/  FFMA R6, R73.reuse, R3, R6 ;  /* 0x0000000349067223 */ /* 0x040fe20000000006 */
[----:B------:R-:W-:Y:S02]  /*7ef0*/  HADD2.F32 R123, -RZ, R123.H1_H1 ;  /* 0x3000007bff7b7230 */ /* 0x000fe40000004100 */
[C---:B------:R-:W-:Y:S01]  /*7f00*/  FFMA R7, R73.reuse, R72, R7 ;  /* 0x0000004849077223 */ /* 0x040fe20000000007 */
[C---:B------:R-:W-:Y:S01]  /*7f10*/  FFMA R8, R73.reuse, R74, R8 ;  /* 0x0000004a49087223 */ /* 0x040fe20000000008 */
[----:B------:R-:W-:Y:S01]  /*7f20*/  FFMA R9, R73, R76, R9 ;  /* 0x0000004c49097223 */ /* 0x000fe20000000009 */
[--C-:B------:R-:W-:Y:S02]  /*7f30*/  HADD2.F32 R126, -RZ, R127.reuse.H0_H0 ;  /* 0x2000007fff7e7230 */ /* 0x100fe40000004100 */
[C---:B------:R-:W-:Y:S01]  /*7f40*/  FMUL R10, R70.reuse, R10 ;  /* 0x0000000a460a7220 */ /* 0x040fe20000400000 */
[----:B------:R-:W-:Y:S01]  /*7f50*/  F2FP.SATFINITE.E4M3.F32.PACK_AB_MERGE_C R76, R7, R6, RZ ;  /* 0x00000006074c723e */ /* 0x000fe200048070ff */
[C---:B------:R-:W-:Y:S01]  /*7f60*/  FMUL R7, R70.reuse, R20 ;  /* 0x0000001446077220 */ /* 0x040fe20000400000 */
[----:B------:R-:W-:Y:S02]  /*7f70*/  HADD2.F32 R127, -RZ, R127.H1_H1 ;  /* 0x3000007fff7f7230 */ /* 0x000fe40000004100 */
[C---:B------:R-:W-:Y:S01]  /*7f80*/  FFMA R10, R73.reuse, R75, R10 ;  /* 0x0000004b490a7223 */ /* 0x040fe2000000000a */
[----:B------:R-:W-:Y:S02]  /*7f90*/  HADD2.F32 R72, -RZ, R130.H0_H0 ;  /* 0x20000082ff487230 */ /* 0x000fe40000004100 */
[C---:B------:R-:W-:Y:S01]  /*7fa0*/  FMUL R11, R70.reuse, R11 ;  /* 0x0000000b460b7220 */ /* 0x040fe20000400000 */
[--C-:B------:R-:W-:Y:S02]  /*7fb0*/  HADD2.F32 R79, -RZ, R142.reuse.H0_H0 ;  /* 0x2000008eff4f7230 */ /* 0x100fe40000004100 */
[C---:B------:R-:W-:Y:S01]  /*7fc0*/  FMUL R14, R70.reuse, R14 ;  /* 0x0000000e460e7220 */ /* 0x040fe20000400000 */
[----:B------:R-:W-:Y:S02]  /*7fd0*/  HADD2.F32 R82, -RZ, R142.H1_H1 ;  /* 0x3000008eff527230 */ /* 0x000fe40000004100 */
[C---:B------:R-:W-:Y:S01]  /*7fe0*/  FFMA R11, R73.reuse, R78, R11 ;  /* 0x0000004e490b7223 */ /* 0x040fe2000000000b */
[C---:B------:R-:W-:Y:S01]  /*7ff0*/  FFMA R12, R73.reuse, R77, R12 ;  /* 0x0000004d490c7223 */ /* 0x040fe2000000000c */
[C---:B------:R-:W-:Y:S01]  /*8000*/  FFMA R13, R73.reuse, R80, R13 ;  /* 0x00000050490d7223 */ /* 0x040fe2000000000d */
[----:B------:R-:W-:Y:S01]  /*8010*/  FFMA R14, R73, R79, R14 ;  /* 0x0000004f490e7223 */ /* 0x000fe2000000000e */
[----:B------:R-:W-:Y:S01]  /*8020*/  HADD2.F32 R75, -RZ, R130.H1_H1 ;  /* 0x30000082ff4b7230 */ /* 0x000fe20000004100 */
[----:B------:R-:W-:Y:S01]  /*8030*/  F2FP.SATFINITE.E4M3.F32.PACK_AB_MERGE_C R78, R11, R10, RZ ;  /* 0x0000000a0b4e723e */ /* 0x000fe200048070ff */
[C---:B------:R-:W-:Y:S01]  /*8040*/  FMUL R10, R70.reuse, R21 ;  /* 0x00000015460a7220 */ /* 0x040fe20000400000 */
[C---:B------:R-:W-:Y:S01]  /*8050*/  FMUL R21, R70.reuse, R28 ;  /* 0x0000001c46157220 */ /* 0x040fe20000400000 */
        /* <DEDUP_REMOVED lines=8> */
[C---:B------:R-:W-:Y:S01]  /*80e0*/  FMUL R18, R70.reuse, R25 ;  /* 0x0000001946127220 */ /* 0x040fe20000400000 */
[----:B------:R-:W-:Y:S01]  /*80f0*/  F2FP.SATFINITE.E4M3.F32.PACK_AB_MERGE_C R14, R15, R14, RZ ;  /* 0x0000000e0f0e723e */ /* 0x000fe200048070ff */
        /* <DEDUP_REMOVED lines=8> */
[C---:B------:R-:W-:Y:S01]  /*8180*/  FFMA R11, R73.reuse, R88, R11 ;  /* 0x00000058490b7223 */ /* 0x040fe2000000000b */
[----:B------:R-:W-:Y:S01]  /*8190*/  FMUL R22, R70, R29 ;  /* 0x0000001d46167220 */ /* 0x000fe20000400000 */
        /* <DEDUP_REMOVED lines=13> */
[----:B------:R-:W-:Y:S01]  /*8270*/  FMUL R20, R70, R27 ;  /* 0x0000001b46147220 */ /* 0x000fe20000400000 */
[--C-:B------:R-:W-:Y:S01]  /*8280*/  HADD2.F32 R96, -RZ, R146.reuse.H0_H0 ;  /* 0x20000092ff607230 */ /* 0x100fe20000004100 */
[----:B------:R-:W-:Y:S01]  /*8290*/  F2FP.SATFINITE.E4M3.F32.PACK_AB_MERGE_C R16, R10, R7, R16 ;  /* 0x000000070a10723e */ /* 0x000fe20004807010 */
[----:B------:R-:W-:Y:S02]  /*82a0*/  HADD2.F32 R97, -RZ, R146.H1_H1 ;  /* 0x30000092ff617230 */ /* 0x000fe40000004100 */
[C---:B------:R-:W-:Y:S01]  /*82b0*/  FFMA R20, R73.reuse, R93, R20 ;  /* 0x0000005d49147223 */ /* 0x040fe20000000014 */
[C---:B------:R-:W-:Y:S01]  /*82c0*/  FFMA R21, R73.reuse, R94, R21 ;  /* 0x0000005e49157223 */ /* 0x040fe20000000015 */
[C---:B------:R-:W-:Y:S01]  /*82d0*/  FFMA R22, R73.reuse, R95, R22 ;  /* 0x0000005f49167223 */ /* 0x040fe20000000016 */
[C---:B------:R-:W-:Y:S01]  /*82e0*/  FMUL R23, R70.reuse, R30 ;  /* 0x0000001e46177220 */ /* 0x040fe20000400000 */
[----:B------:R-:W-:Y:S01]  /*82f0*/  FMUL R30, R70, R37 ;  /* 0x00000025461e7220 */ /* 0x000fe20000400000 */
[----:B------:R-:W-:Y:S01]  /*8300*/  F2FP.SATFINITE.E4M3.F32.PACK_AB_MERGE_C R19, R20, R19, RZ ;  /* 0x000000131413723e */ /* 0x000fe200048070ff */
[C---:B------:R-:W-:Y:S01]  /*8310*/  FMUL R37, R70.reuse, R44 ;  /* 0x0000002c46257220 */ /* 0x040fe20000400000 */
[C---:B------:R-:W-:Y:S01]  /*8320*/  FFMA R23, R73.reuse, R96, R23 ;  /* 0x0000006049177223 */ /* 0x040fe20000000017 */
        /* <DEDUP_REMOVED lines=20> */
[----:B------:R-:W-:Y:S01]  /*8470*/  F2FP.F16.E4M3.UNPACK_B R151, R151.H1 ;  /* 0x00000097ff97723e */ /* 0x000fe200030006ff */
[----:B------:R-:W-:Y:S01]  /*8480*/  FMUL R38, R70, R45 ;  /* 0x0000002d46267220 */ /* 0x000fe20000400000 */
[----:B------:R-:W-:Y:S01]  /*8490*/  F2FP.SATFINITE.E4M3.F32.PACK_AB_MERGE_C R19, R28, R27, RZ ;  /* 0x0000001b1c13723e */ /* 0x000fe200048070ff */
[----:B------:R-:W-:Y:S01]  /*84a0*/  FFMA R31, R73, R104, R31 ;  /* 0x00000068491f7223 */ /* 0x000fe2000000001f */
[C---:B------:R-:W-:Y:S01]  /*84b0*/  FMUL R45, R70.reuse, R52 ;  /* 0x00000034462d7220 */ /* 0x040fe20000400000 */
[C---:B------:R-:W-:Y:S01]  /*84c0*/  FMUL R52, R70.reuse, R59 ;  /* 0x0000003b46347220 */ /* 0x040fe20000400000 */
[----:B------:R-:W-:Y:S01]  /*84d0*/  F2FP.F16.E4M3.UNPACK_B R152, R152.H1 ;  /* 0x00000098ff98723e */ /* 0x000fe200030006ff */
[C---:B------:R-:W-:Y:S01]  /*84e0*/  FMUL R59, R70.reuse, R66 ;  /* 0x00000042463b7220 */ /* 0x040fe20000400000 */
[----:B------:R-:W-:Y:S01]  /*84f0*/  F2FP.SATFINITE.E4M3.F32.PACK_AB_MERGE_C R66, R13, R12, R14 ;  /* 0x0000000c0d42723e */ /* 0x000fe2000480700e */
        /* <DEDUP_REMOVED lines=11> */
[C---:B------:R-:W-:Y:S01]  /*85b0*/  FFMA R35, R73.reuse, R108, R35 ;  /* 0x0000006c49237223 */ /* 0x040fe20000000023 */
[C---:B------:R-:W-:Y:S01]  /*85c0*/  FMUL R36, R70.reuse, R43 ;  /* 0x0000002b46247220 */ /* 0x040fe20000400000 */
[--C-:B------:R-:W-:Y:S02]  /*85d0*/  HADD2.F32 R112, -RZ, R150.reuse.H0_H0 ;  /* 0x20000096ff707230 */ /* 0x100fe40000004100 */
[C---:B------:R-:W-:Y:S01]  /*85e0*/  FMUL R39, R70.reuse, R46 ;  /* 0x0000002e46277220 */ /* 0x040fe20000400000 */
[----:B------:R-:W-:Y:S02]  /*85f0*/  HADD2.F32 R113, -RZ, R150.H1_H1 ;  /* 0x30000096ff717230 */ /* 0x000fe40000004100 */
        /* <DEDUP_REMOVED lines=12> */
[C---:B------:R-:W-:Y:S01]  /*86c0*/  FMUL R46, R70.reuse, R53 ;  /* 0x00000035462e7220 */ /* 0x040fe20000400000 */
[--C-:B------:R-:W-:Y:S02]  /*86d0*/  HADD2.F32 R120, -RZ, R152.reuse.H0_H0 ;  /* 0x20000098ff787230 */ /* 0x100fe40000004100 */
[C---:B------:R-:W-:Y:S01]  /*86e0*/  FMUL R50, R70.reuse, R57 ;  /* 0x0000003946327220 */ /* 0x040fe20000400000 */
[C---:B------:R-:W-:Y:S01]  /*86f0*/  FMUL R51, R70.reuse, R58 ;  /* 0x0000003a46337220 */ /* 0x040fe20000400000 */
[C---:B------:R-:W-:Y:S01]  /*8700*/  FMUL R53, R70.reuse, R60 ;  /* 0x0000003c46357220 */ /* 0x040fe20000400000 */
[C---:B------:R-:W-:Y:S01]  /*8710*/  FFMA R43, R73.reuse, R116, R43 ;  /* 0x00000074492b7223 */ /* 0x040fe2000000002b */
[----:B------:R-:W-:Y:S02]  /*8720*/  HADD2.F32 R121, -RZ, R152.H1_H1 ;  /* 0x30000098ff797230 */ /* 0x000fe40000004100 */
[C---:B------:R-:W-:Y:S01]  /*8730*/  FMUL R47, R70.reuse, R54 ;  /* 0x00000036462f7220 */ /* 0x040fe20000400000 */
[C---:B------:R-:W-:Y:S01]  /*8740*/  FMUL R57, R70.reuse, R64 ;  /* 0x0000004046397220 */ /* 0x040fe20000400000 */
[C---:B------:R-:W-:Y:S01]  /*8750*/  FMUL R58, R70.reuse, R65 ;  /* 0x00000041463a7220 */ /* 0x040fe20000400000 */
[C---:B------:R-:W-:Y:S01]  /*8760*/  FMUL R60, R70.reuse, R67 ;  /* 0x00000043463c7220 */ /* 0x040fe20000400000 */
[----:B------:R-:W-:Y:S01]  /*8770*/  FFMA R44, R73, R117, R44 ;  /* 0x00000075492c7223 */ /* 0x000fe2000000002c */
[C---:B------:R-:W-:Y:S01]  /*8780*/  FMUL R48, R70.reuse, R55 ;  /* 0x0000003746307220 */ /* 0x040fe20000400000 */
[----:B------:R-:W-:Y:S01]  /*8790*/  F2FP.SATFINITE.E4M3.F32.PACK_AB_MERGE_C R64, R5, R4, R76 ;  /* 0x000000040540723e */ /* 0x000fe2000480704c */
[----:B------:R-:W-:Y:S01]  /*87a0*/  FFMA R45, R73, R118, R45 ;  /* 0x00000076492d7223 */ /* 0x000fe2000000002d */
[----:B------:R-:W-:Y:S01]  /*87b0*/  F2FP.SATFINITE.E4M3.F32.PACK_AB_MERGE_C R65, R9, R8, R78 ;  /* 0x000000080941723e */ /* 0x000fe2000480704e */
[----:B------:R-:W-:Y:S01]  /*87c0*/  FMUL R49, R70, R56 ;  /* 0x0000003846317220 */ /* 0x000fe20000400000 */
[----:B------:R-:W-:Y:S01]  /*87d0*/  F2FP.SATFINITE.E4M3.F32.PACK_AB_MERGE_C R67, R2, R0, R3 ;  /* 0x000000000243723e */ /* 0x000fe20004807003 */
[C---:B------:R-:W-:Y:S01]  /*87e0*/  FFMA R46, R73.reuse, R119, R46 ;  /* 0x00000077492e7223 */ /* 0x040fe2000000002e */
[----:B------:R-:W-:Y:S01]  /*87f0*/  F2FP.F16.E4M3.UNPACK_B R154, R154.H1 ;  /* 0x0000009aff9a723e */ /* 0x000fe200030006ff */
[--C-:B------:R-:W-:Y:S02]  /*8800*/  HADD2.F32 R124, -RZ, R153.reuse.H0_H0 ;  /* 0x20000099ff7c7230 */ /* 0x100fe40000004100 */
[C---:B------:R-:W-:Y:S01]  /*8810*/  FFMA R47, R73.reuse, R120, R47 ;  /* 0x00000078492f7223 */ /* 0x040fe2000000002f */
[----:B------:R1:W-:Y:S01]  /*8820*/  STS.128 [R137+UR44+0x6200], R64 ;  /* 0x0062004089007988 */ /* 0x0003e20008000c2c */
[----:B------:R-:W-:Y:S02]  /*8830*/  HADD2.F32 R125, -RZ, R153.H1_H1 ;  /* 0x30000099ff7d7230 */ /* 0x000fe40000004100 */
[C---:B------:R-:W-:Y:S01]  /*8840*/  FFMA R48, R73.reuse, R121, R48 ;  /* 0x0000007949307223 */ /* 0x040fe20000000030 */
[C---:B------:R-:W-:Y:S01]  /*8850*/  FFMA R49, R73.reuse, R122, R49 ;  /* 0x0000007a49317223 */ /* 0x040fe20000000031 */
[----:B------:R-:W-:Y:S01]  /*8860*/  F2FP.F16.E4M3.UNPACK_B R155, R155.H1 ;  /* 0x0000009bff9b723e */ /* 0x000fe200030006ff */
[C---:B------:R-:W-:Y:S01]  /*8870*/  FFMA R50, R73.reuse, R123, R50 ;  /* 0x0000007b49327223 */ /* 0x040fe20000000032 */
[----:B------:R-:W-:Y:S01]  /*8880*/  FMUL R54, R70, R61 ;  /* 0x0000003d46367220 */ /* 0x000fe20000400000 */
[--C-:B------:R-:W-:Y:S01]  /*8890*/  HADD2.F32 R128, -RZ, R154.reuse.H0_H0 ;  /* 0x2000009aff807230 */ /* 0x100fe20000004100 */
[----:B------:R1:W-:Y:S01]  /*88a0*/  STS.128 [R179+0x6010], R16 ;  /* 0x00601010b3007388 */ /* 0x0003e20000000c00 */
[----:B------:R-:W-:Y:S01]  /*88b0*/  F2FP.SATFINITE.E4M3.F32.PACK_AB_MERGE_C R35, R36, R35, RZ ;  /* 0x000000232423723e */ /* 0x000fe200048070ff */
[C---:B------:R-:W-:Y:S01]  /*88c0*/  FFMA R51, R73.reuse, R124, R51 ;  /* 0x0000007c49337223 */ /* 0x040fe20000000033 */
[----:B------:R-:W-:Y:S01]  /*88d0*/  F2FP.SATFINITE.E4M3.F32.PACK_AB_MERGE_C R39, R40, R39, RZ ;  /* 0x000000272827723e */ /* 0x000fe200048070ff */
[----:B------:R-:W-:Y:S02]  /*88e0*/  HADD2.F32 R129, -RZ, R154.H1_H1 ;  /* 0x3000009aff817230 */ /* 0x000fe40000004100 */
[C---:B------:R-:W-:Y:S01]  /*88f0*/  FMUL R55, R70.reuse, R62 ;  /* 0x0000003e46377220 */ /* 0x040fe20000400000 */
[C---:B------:R-:W-:Y:S01]  /*8900*/  FFMA R52, R73.reuse, R125, R52 ;  /* 0x0000007d49347223 */ /* 0x040fe20000000034 */
[----:B------:R-:W-:Y:S01]  /*8910*/  FMUL R56, R70, R63 ;  /* 0x0000003f46387220 */ /* 0x000fe20000400000 */
[C---:B------:R-:W-:Y:S01]  /*8920*/  FFMA R53, R73.reuse, R126, R53 ;  /* 0x0000007e49357223 */ /* 0x040fe20000000035 */
[C---:B------:R-:W-:Y:S01]  /*8930*/  FFMA R54, R73.reuse, R127, R54 ;  /* 0x0000007f49367223 */ /* 0x040fe20000000036 */
[--C-:B------:R-:W-:Y:S02]  /*8940*/  HADD2.F32 R74, -RZ, R155.reuse.H0_H0 ;  /* 0x2000009bff4a7230 */ /* 0x100fe40000004100 */
[C---:B------:R-:W-:Y:S01]  /*8950*/  FFMA R55, R73.reuse, R128, R55 ;  /* 0x0000008049377223 */ /* 0x040fe20000000037 */
[----:B------:R-:W-:Y:S02]  /*8960*/  HADD2.F32 R131, -RZ, R155.H1_H1 ;  /* 0x3000009bff837230 */ /* 0x000fe40000004100 */
[C---:B------:R-:W-:Y:S01]  /*8970*/  FFMA R56, R73.reuse, R129, R56 ;  /* 0x0000008149387223 */ /* 0x040fe20000000038 */
[----:B------:R-:W-:Y:S01]  /*8980*/  F2FP.SATFINITE.E4M3.F32.PACK_AB_MERGE_C R43, R44, R43, RZ ;  /* 0x0000002b2c2b723e */ /* 0x000fe200048070ff */
[C---:B------:R-:W-:Y:S01]  /*8990*/  FFMA R57, R73.reuse, R72, R57 ;  /* 0x0000004849397223 */ /* 0x040fe20000000039 */
[C---:B------:R-:W-:Y:S01]  /*89a0*/  FFMA R58, R73.reuse, R75, R58 ;  /* 0x0000004b493a7223 */ /* 0x040fe2000000003a */
[C---:B------:R-:W-:Y:S01]  /*89b0*/  FFMA R59, R73.reuse, R74, R59 ;  /* 0x0000004a493b7223 */ /* 0x040fe2000000003b */
[----:B------:R-:W-:Y:S01]  /*89c0*/  F2FP.SATFINITE.E4M3.F32.PACK_AB_MERGE_C R33, R34, R33, R35 ;  /* 0x000000212221723e */ /* 0x000fe20004807023 */
[----:B------:R-:W-:Y:S01]  /*89d0*/  FFMA R60, R73, R131, R60 ;  /* 0x00000083493c7223 */ /* 0x000fe2000000003c */
[----:B------:R-:W-:Y:S02]  /*89e0*/  F2FP.SATFINITE.E4M3.F32.PACK_AB_MERGE_C R32, R30, R29, R32 ;  /* 0x0000001d1e20723e */ /* 0x000fe40004807020 */
        /* <DEDUP_REMOVED lines=11> */
[----:B------:R-:W-:Y:S03]  /*8aa0*/  IADD3 R68, PT, PT, R68, 0x1, RZ ;  /* 0x0000000144447810 */ /* 0x000fe60007ffe0ff */
        /* <DEDUP_REMOVED lines=10> */
[----:B------:R-:W-:Y:S02]  /*8b50*/  UIADD3 UR9, UPT, UPT, UR49, 0x40, URZ ;  /* 0x0000004031097890 */ /* 0x000fe4000fffe0ff */
[----:B------:R-:W-:Y:S01]  /*8b60*/  UIADD3 UR8, UPT, UPT, UR44, 0x6200, URZ ;  /* 0x000062002c087890 */ /* 0x000fe2000fffe0ff */
[----:B------:R-:W-:Y:S01]  /*8b70*/  UMOV UR10, UR50 ;  /* 0x00000032000a7c82 */ /* 0x000fe20008000000 */
[----:B------:R-:W-:Y:S01]  /*8b80*/  UMOV UR11, UR36 ;  /* 0x00000024000b7c82 */ /* 0x000fe20008000000 */
[----:B--2---:R-:W-:Y:S04]  /*8b90*/  UIADD3 UR4, UP0, UPT, UR6, 0x680, URZ ;  /* 0x0000068006047890 */ /* 0x004fe8000ff1e0ff */
[----:B------:R-:W-:Y:S09]  /*8ba0*/  UIADD3.X UR5, UPT, UPT, URZ, UR7, URZ, UP0, !UPT ;  /* 0x00000007ff057290 */ /* 0x000ff200087fe4ff */
[----:B------:R2:W-:Y:S01]  /*8bb0*/  UTMASTG.3D [UR8], [UR4] ;  /* 0x00000008040073b5 */ /* 0x0005e20008010000 */
[----:B------:R0:W-:Y:S01]  /*8bc0*/  UTMACMDFLUSH ;  /* 0x00000000000079b7 */ /* 0x0001e20000000000 */
[----:B--2---:R-:W-:Y:S04]  /*8bd0*/  DEPBAR.LE SB0, 0x1 ;  /* 0x000080400000791a */ /* 0x004fe80000000000 */
.L_x_121:
[----:B------:R-:W-:Y:S05]  /*8be0*/  BSYNC.RECONVERGENT B0 ;  /* 0x0000000000007941 */ /* 0x000fea0003800200 */
.L_x_120:
[----:B------:R-:W-:Y:S01]  /*8bf0*/  BAR.SYNC.DEFER_BLOCKING 0x1, 0x80 ;  /* 0x0042000000007b1d */ /* 0x000fe20000010000 */
[----:B------:R-:W-:Y:S01]  /*8c00*/  ISETP.NE.AND P0, PT, R162, 0x2, PT ;  /* 0x00000002a200780c */ /* 0x000fe20003f05270 */
[----:B------:R-:W-:Y:S01]  /*8c10*/  UISETP.NE.AND UP0, UPT, UR45, URZ, UPT ;  /* 0x000000ff2d00728c */ /* 0x000fe2000bf05270 */
[----:B------:R-:W-:Y:S01]  /*8c20*/  ISETP.NE.AND P1, PT, R68, 0x4, PT ;  /* 0x000000044400780c */ /* 0x000fe20003f25270 */
[----:B------:R-:W-:Y:S01]  /*8c30*/  UIADD3 UR20, UPT, UPT, UR37, UR59, URZ ;  /* 0x0000003b25147290 */ /* 0x000fe2000fffe0ff */
[----:B------:R-:W-:Y:S01]  /*8c40*/  SEL R0, RZ, 0x1, P0 ;  /* 0x00000001ff007807 */ /* 0x000fe20000000000 */
[----:B------:R-:W-:Y:S01]  /*8c50*/  UIADD3 UR16, UPT, UPT, UR38, UR62, URZ ;  /* 0x0000003e26107290 */ /* 0x000fe2000fffe0ff */
[----:B------:R-:W-:Y:S02]  /*8c60*/  SEL R3, RZ, 0x1, P1 ;  /* 0x00000001ff037807 */ /* 0x000fe40000800000 */
[----:B------:R-:W-:Y:S02]  /*8c70*/  LOP3.LUT R167, R167, R0, RZ, 0x3c, !PT ;  /* 0x00000000a7a77212 */ /* 0x000fe400078e3cff */
[----:B------:R-:W-:Y:S02]  /*8c80*/  LOP3.LUT R168, R168, R3, RZ, 0x3c, !PT ;  /* 0x00000003a8a87212 */ /* 0x000fe400078e3cff */
[----:B------:R-:W-:Y:S02]  /*8c90*/  SEL R162, R162, RZ, P0 ;  /* 0x000000ffa2a27207 */ /* 0x000fe40000000000 */
[----:B------:R-:W-:Y:S01]  /*8ca0*/  SEL R68, R68, RZ, P1 ;  /* 0x000000ff44447207 */ /* 0x000fe20000800000 */
[----:B------:R-:W-:Y:S01]  /*8cb0*/  UMOV UR36, UR58 ;  /* 0x0000003a00247c82 */ /* 0x000fe20008000000 */
[----:B------:R-:W-:Y:S05]  /*8cc0*/  BRA.U UP0, `(.L_x_122) ;  /* 0xffffffc500647547 */ /* 0x000fea000b83ffff */
[----:B------:R-:W-:Y:S05]  /*8cd0*/  EXIT ;  /* 0x000000000000794d */ /* 0x000fea0003800000 */
.L_x_24:
[----:B-1----:R1:W2:Y:S02]  /*8ce0*/  SYNCS.PHASECHK.TRANS64.TRYWAIT P0, [R0+URZ+0xd0], R3 ;  /* 0x0000d003000075a7 */ /* 0x0022a400080011ff */
[----:B--2---:R-:W-:Y:S05]  /*8cf0*/  @!P0 NANOSLEEP.SYNCS 0x989680 ;  /* 0x009896800000895d */ /* 0x004fea0003900000 */
[----:B------:R-:W2:Y:S02]  /*8d00*/  @!P0 SYNCS.PHASECHK.TRANS64 P0, [R0+URZ+0xd0], R3 ;  /* 0x0000d003000085a7 */ /* 0x000ea400080010ff */
[----:B--2---:R-:W-:Y:S05]  /*8d10*/  @!P0 BRA `(.L_x_24) ;  /* 0xfffffffc00f08947 */ /* 0x004fea000383ffff */
[----:B------:R-:W-:Y:S05]  /*8d20*/  BRA `(.L_x_123) ;  /* 0xffffff8c00207947 */ /* 0x000fea000383ffff */
.L_x_27:
[----:B-1----:R-:W-:-:S07]  /*8d30*/  MOV R0, UR33 ;  /* 0x0000002100007c02 */ /* 0x002fce0008000f00 */
.L_x_124:
[----:B-1----:R1:W2:Y:S02]  /*8d40*/  SYNCS.PHASECHK.TRANS64.TRYWAIT P0, [R0+URZ+0x18], R3 ;  /* 0x00001803000075a7 */ /* 0x0022a400080011ff */
[----:B--2---:R-:W-:Y:S05]  /*8d50*/  @!P0 NANOSLEEP.SYNCS 0x989680 ;  /* 0x009896800000895d */ /* 0x004fea0003900000 */
[----:B------:R-:W2:Y:S02]  /*8d60*/  @!P0 SYNCS.PHASECHK.TRANS64 P0, [R0+URZ+0x18], R3 ;  /* 0x00001803000085a7 */ /* 0x000ea400080010ff */
[----:B--2---:R-:W-:Y:S05]  /*8d70*/  @!P0 BRA `(.L_x_124) ;  /* 0xfffffffc00f08947 */ /* 0x004fea000383ffff */
[----:B------:R-:W-:Y:S05]  /*8d80*/  BRA `(.L_x_26) ;  /* 0xffffff8c00707947 */ /* 0x000fea000383ffff */
.L_x_34:
[----:B-1----:R-:W-:-:S07]  /*8d90*/  MOV R0, UR17 ;  /* 0x0000001100007c02 */ /* 0x002fce0008000f00 */
.L_x_125:
[----:B-1----:R1:W2:Y:S02]  /*8da0*/  SYNCS.PHASECHK.TRANS64.TRYWAIT P0, [R0+URZ+0x18], R3 ;  /* 0x00001803000075a7 */ /* 0x0022a400080011ff */
[----:B--2---:R-:W-:Y:S05]  /*8db0*/  @!P0 NANOSLEEP.SYNCS 0x989680 ;  /* 0x009896800000895d */ /* 0x004fea0003900000 */
[----:B------:R-:W2:Y:S02]  /*8dc0*/  @!P0 SYNCS.PHASECHK.TRANS64 P0, [R0+URZ+0x18], R3 ;  /* 0x00001803000085a7 */ /* 0x000ea400080010ff */
[----:B--2---:R-:W-:Y:S05]  /*8dd0*/  @!P0 BRA `(.L_x_125) ;  /* 0xfffffffc00f08947 */ /* 0x004fea000383ffff */
[----:B------:R-:W-:Y:S05]  /*8de0*/  BRA `(.L_x_33) ;  /* 0xffffff9000307947 */ /* 0x000fea000383ffff */
.L_x_39:
[----:B-1----:R1:W2:Y:S02]  /*8df0*/  SYNCS.PHASECHK.TRANS64.TRYWAIT P0, [R3+URZ+0x60], R0 ;  /* 0x00006000030075a7 */ /* 0x0022a400080011ff */
[----:B--2---:R-:W-:Y:S05]  /*8e00*/  @!P0 NANOSLEEP.SYNCS 0x989680 ;  /* 0x009896800000895d */ /* 0x004fea0003900000 */
[----:B------:R-:W2:Y:S02]  /*8e10*/  @!P0 SYNCS.PHASECHK.TRANS64 P0, [R3+URZ+0x60], R0 ;  /* 0x00006000030085a7 */ /* 0x000ea400080010ff */
[----:B--2---:R-:W-:Y:S05]  /*8e20*/  @!P0 BRA `(.L_x_39) ;  /* 0xfffffffc00f08947 */ /* 0x004fea000383ffff */
[----:B------:R-:W-:Y:S05]  /*8e30*/  BRA `(.L_x_126) ;  /* 0xffffff9000d47947 */ /* 0x000fea000383ffff */
.L_x_43:
[----:B-1----:R-:W-:-:S07]  /*8e40*/  MOV R0, UR4 ;  /* 0x0000000400007c02 */ /* 0x002fce0008000f00 */
.L_x_127:
[----:B-1----:R1:W2:Y:S02]  /*8e50*/  SYNCS.PHASECHK.TRANS64.TRYWAIT P0, [R0+URZ], R3 ;  /* 0x00000003000075a7 */ /* 0x0022a400080011ff */
[----:B--2---:R-:W-:Y:S05]  /*8e60*/  @!P0 NANOSLEEP.SYNCS 0x989680 ;  /* 0x009896800000895d */ /* 0x004fea0003900000 */
[----:B------:R-:W2:Y:S02]  /*8e70*/  @!P0 SYNCS.PHASECHK.TRANS64 P0, [R0+URZ], R3 ;  /* 0x00000003000085a7 */ /* 0x000ea400080010ff */
[----:B--2---:R-:W-:Y:S05]  /*8e80*/  @!P0 BRA `(.L_x_127) ;  /* 0xfffffffc00f08947 */ /* 0x004fea000383ffff */
[----:B------:R-:W-:Y:S05]  /*8e90*/  BRA `(.L_x_128) ;  /* 0xffffff9800787947 */ /* 0x000fea000383ffff */
.L_x_44:
[----:B------:R-:W-:-:S07]  /*8ea0*/  MOV R0, UR5 ;  /* 0x0000000500007c02 */ /* 0x000fce0008000f00 */
.L_x_129:
[----:B-1----:R1:W2:Y:S02]  /*8eb0*/  SYNCS.PHASECHK.TRANS64.TRYWAIT P0, [R0+URZ], R3 ;  /* 0x00000003000075a7 */ /* 0x0022a400080011ff */
[----:B--2---:R-:W-:Y:S05]  /*8ec0*/  @!P0 NANOSLEEP.SYNCS 0x989680 ;  /* 0x009896800000895d */ /* 0x004fea0003900000 */
[----:B------:R-:W2:Y:S02]  /*8ed0*/  @!P0 SYNCS.PHASECHK.TRANS64 P0, [R0+URZ], R3 ;  /* 0x00000003000085a7 */ /* 0x000ea400080010ff */
[----:B--2---:R-:W-:Y:S05]  /*8ee0*/  @!P0 BRA `(.L_x_129) ;  /* 0xfffffffc00f08947 */ /* 0x004fea000383ffff */
[----:B------:R-:W-:Y:S05]  /*8ef0*/  BRA `(.L_x_130) ;  /* 0xffffff9800847947 */ /* 0x000fea000383ffff */
.L_x_47:
[----:B-1----:R1:W2:Y:S02]  /*8f00*/  SYNCS.PHASECHK.TRANS64.TRYWAIT P0, [R2+URZ+0xc0], R5 ;  /* 0x0000c005020075a7 */ /* 0x0022a400080011ff */
[----:B--2---:R-:W-:Y:S05]  /*8f10*/  @!P0 NANOSLEEP.SYNCS 0x989680 ;  /* 0x009896800000895d */ /* 0x004fea0003900000 */
[----:B------:R-:W2:Y:S02]  /*8f20*/  @!P0 SYNCS.PHASECHK.TRANS64 P0, [R2+URZ+0xc0], R5 ;  /* 0x0000c005020085a7 */ /* 0x000ea400080010ff */
[----:B--2---:R-:W-:Y:S05]  /*8f30*/  @!P0 BRA `(.L_x_47) ;  /* 0xfffffffc00f08947 */ /* 0x004fea000383ffff */
[----:B------:R-:W-:Y:S05]  /*8f40*/  BRA `(.L_x_131) ;  /* 0xffffff9800e07947 */ /* 0x000fea000383ffff */
.L_x_48:
[----:B------:R-:W-:-:S07]  /*8f50*/  MOV R2, UR4 ;  /* 0x0000000400027c02 */ /* 0x000fce0008000f00 */
.L_x_132:
[----:B-1----:R1:W2:Y:S02]  /*8f60*/  SYNCS.PHASECHK.TRANS64.TRYWAIT P0, [R2+URZ+0x70], R5 ;  /* 0x00007005020075a7 */ /* 0x0022a400080011ff */
[----:B--2---:R-:W-:Y:S05]  /*8f70*/  @!P0 NANOSLEEP.SYNCS 0x989680 ;  /* 0x009896800000895d */ /* 0x004fea0003900000 */
[----:B------:R-:W2:Y:S02]  /*8f80*/  @!P0 SYNCS.PHASECHK.TRANS64 P0, [R2+URZ+0x70], R5 ;  /* 0x00007005020085a7 */ /* 0x000ea400080010ff */
[----:B--2---:R-:W-:Y:S05]  /*8f90*/  @!P0 BRA `(.L_x_132) ;  /* 0xfffffffc00f08947 */ /* 0x004fea000383ffff */
[----:B------:R-:W-:Y:S05]  /*8fa0*/  BRA `(.L_x_133) ;  /* 0xffffff9800f07947 */ /* 0x000fea000383ffff */
.L_x_49:
[----:B-1----:R1:W2:Y:S02]  /*8fb0*/  SYNCS.PHASECHK.TRANS64.TRYWAIT P1, [R2+URZ+0x60], R5 ;  /* 0x00006005020075a7 */ /* 0x0022a400080211ff */
[----:B--2---:R-:W-:Y:S05]  /*8fc0*/  @!P1 NANOSLEEP.SYNCS 0x989680 ;  /* 0x009896800000995d */ /* 0x004fea0003900000 */
[----:B------:R-:W2:Y:S02]  /*8fd0*/  @!P1 SYNCS.PHASECHK.TRANS64 P1, [R2+URZ+0x60], R5 ;  /* 0x00006005020095a7 */ /* 0x000ea400080210ff */
[----:B--2---:R-:W-:Y:S05]  /*8fe0*/  @!P1 BRA `(.L_x_49) ;  /* 0xfffffffc00f09947 */ /* 0x004fea000383ffff */
[----:B------:R-:W-:Y:S05]  /*8ff0*/  BRA `(.L_x_134) ;  /* 0xffffff9c00207947 */ /* 0x000fea000383ffff */
.L_x_52:
[----:B------:R-:W-:-:S07]  /*9000*/  MOV R0, UR4 ;  /* 0x0000000400007c02 */ /* 0x000fce0008000f00 */
.L_x_135:
[----:B-1----:R1:W2:Y:S02]  /*9010*/  SYNCS.PHASECHK.TRANS64.TRYWAIT P0, [R0+URZ+0x70], R3 ;  /* 0x00007003000075a7 */ /* 0x0022a400080011ff */
[----:B--2---:R-:W-:Y:S05]  /*9020*/  @!P0 NANOSLEEP.SYNCS 0x989680 ;  /* 0x009896800000895d */ /* 0x004fea0003900000 */
[----:B------:R-:W2:Y:S02]  /*9030*/  @!P0 SYNCS.PHASECHK.TRANS64 P0, [R0+URZ+0x70], R3 ;  /* 0x00007003000085a7 */ /* 0x000ea400080010ff */
[----:B--2---:R-:W-:Y:S05]  /*9040*/  @!P0 BRA `(.L_x_135) ;  /* 0xfffffffc00f08947 */ /* 0x004fea000383ffff */
[----:B------:R-:W-:Y:S05]  /*9050*/  BRA `(.L_x_51) ;  /* 0xffffff9c00747947 */ /* 0x000fea000383ffff */
.L_x_61:
[----:B-1----:R-:W-:-:S04]  /*9060*/  MOV R0, UR5 ;  /* 0x0000000500007c02 */ /* 0x002fc80008000f00 */
[----:B------:R1:W2:Y:S03]  /*9070*/  SYNCS.PHASECHK.TRANS64.TRYWAIT P0, [R0+URZ+0x8], R7 ;  /* 0x00000807000075a7 */ /* 0x0002a600080011ff */
[----:B--2---:R-:W-:Y:S05]  /*9080*/  @!P0 NANOSLEEP.SYNCS 0x989680 ;  /* 0x009896800000895d */ /* 0x004fea0003900000 */
[----:B------:R-:W2:Y:S02]  /*9090*/  @!P0 SYNCS.PHASECHK.TRANS64 P0, [R0+URZ+0x8], R7 ;  /* 0x00000807000085a7 */ /* 0x000ea400080010ff */
[----:B--2---:R-:W-:Y:S05]  /*90a0*/  @!P0 BRA `(.L_x_61) ;  /* 0xfffffffc00ec8947 */ /* 0x004fea000383ffff */
[----:B------:R-:W-:Y:S05]  /*90b0*/  BRA `(.L_x_60) ;  /* 0xffffffa000287947 */ /* 0x000fea000383ffff */
.L_x_63:
[----:B------:R-:W-:Y:S01]  /*90c0*/  BSSY B0, `(.L_x_136) ;  /* 0x0000006000007945 */ /* 0x000fe20003800000 */
[----:B------:R-:W-:-:S07]  /*90d0*/  MOV R15, 0xffffffff ;  /* 0xffffffff000f7802 */ /* 0x000fce0000000f00 */
[----:B-1---5:R-:W-:Y:S05]  /*90e0*/  WARPSYNC.COLLECTIVE R15, `(.L_x_137) ;  /* 0x000000000f0c7348 */ /* 0x022fea0003c00000 */
[----:B------:R-:W-:Y:S02]  /*90f0*/  ELECT P6, UR79, PT ;  /* 0x00000000004f782f */ /* 0x000fe400038c0000 */
[----:B------:R-:W-:Y:S01]  /*9100*/  MOV R14, UR79 ;  /* 0x0000004f000e7c02 */ /* 0x000fe20008000f00 */
[----:B-1---5:R-:W-:Y:S10]  /*9110*/  ENDCOLLECTIVE ;  /* 0x000000000000791b */ /* 0x022ff40003800000 */
.L_x_137:
[----:B------:R-:W-:Y:S05]  /*9120*/  BSYNC B0 ;  /* 0x0000000000007941 */ /* 0x000fea0003800000 */
.L_x_136:
[----:B------:R-:W-:Y:S01]  /*9130*/  PLOP3.LUT P0, PT, P6, PT, PT, 0x80, 0x8 ;  /* 0x000000000008781c */ /* 0x000fe2000370f070 */
[----:B------:R-:W-:-:S12]  /*9140*/  BRA `(.L_x_138) ;  /* 0xffffffa000547947 */ /* 0x000fd8000383ffff */
.L_x_65:
[----:B-1----:R-:W-:-:S04]  /*9150*/  MOV R0, UR5 ;  /* 0x0000000500007c02 */ /* 0x002fc80008000f00 */
[----:B------:R1:W2:Y:S03]  /*9160*/  SYNCS.PHASECHK.TRANS64.TRYWAIT P0, [R0+URZ+0x8], R5 ;  /* 0x00000805000075a7 */ /* 0x0002a600080011ff */
[----:B--2---:R-:W-:Y:S05]  /*9170*/  @!P0 NANOSLEEP.SYNCS 0x989680 ;  /* 0x009896800000895d */ /* 0x004fea0003900000 */
[----:B------:R-:W2:Y:S02]  /*9180*/  @!P0 SYNCS.PHASECHK.TRANS64 P0, [R0+URZ+0x8], R5 ;  /* 0x00000805000085a7 */ /* 0x000ea400080010ff */
[----:B--2---:R-:W-:Y:S05]  /*9190*/  @!P0 BRA `(.L_x_65) ;  /* 0xfffffffc00ec8947 */ /* 0x004fea000383ffff */
[----:B------:R-:W-:Y:S05]  /*91a0*/  BRA `(.L_x_64) ;  /* 0xffffffa000587947 */ /* 0x000fea000383ffff */
.L_x_66:
[----:B-1----:R1:W2:Y:S02]  /*91b0*/  SYNCS.PHASECHK.TRANS64.TRYWAIT P0, [R0+URZ+0x60], R5 ;  /* 0x00006005000075a7 */ /* 0x0022a400080011ff */
[----:B--2---:R-:W-:Y:S05]  /*91c0*/  @!P0 NANOSLEEP.SYNCS 0x989680 ;  /* 0x009896800000895d */ /* 0x004fea0003900000 */
[----:B------:R-:W2:Y:S02]  /*91d0*/  @!P0 SYNCS.PHASECHK.TRANS64 P0, [R0+URZ+0x60], R5 ;  /* 0x00006005000085a7 */ /* 0x000ea400080010ff */
[----:B--2---:R-:W-:Y:S05]  /*91e0*/  @!P0 BRA `(.L_x_66) ;  /* 0xfffffffc00f08947 */ /* 0x004fea000383ffff */
[----:B------:R-:W-:Y:S05]  /*91f0*/  BRA `(.L_x_139) ;  /* 0xffffffa400347947 */ /* 0x000fea000383ffff */
.L_x_68:
[----:B------:R-:W-:-:S07]  /*9200*/  MOV R0, UR23 ;  /* 0x0000001700007c02 */ /* 0x000fce0008000f00 */
.L_x_140:
[----:B-1----:R1:W2:Y:S02]  /*9210*/  SYNCS.PHASECHK.TRANS64.TRYWAIT P0, [R0+URZ+0xa0], R5 ;  /* 0x0000a005000075a7 */ /* 0x0022a400080011ff */
[----:B--2---:R-:W-:Y:S05]  /*9220*/  @!P0 NANOSLEEP.SYNCS 0x989680 ;  /* 0x009896800000895d */ /* 0x004fea0003900000 */
[----:B------:R-:W2:Y:S02]  /*9230*/  @!P0 SYNCS.PHASECHK.TRANS64 P0, [R0+URZ+0xa0], R5 ;  /* 0x0000a005000085a7 */ /* 0x000ea400080010ff */
[----:B--2---:R-:W-:Y:S05]  /*9240*/  @!P0 BRA `(.L_x_140) ;  /* 0xfffffffc00f08947 */ /* 0x004fea000383ffff */
[----:B------:R-:W-:Y:S05]  /*9250*/  BRA `(.L_x_141) ;  /* 0xffffffa400807947 */ /* 0x000fea000383ffff */
.L_x_71:
[----:B------:R-:W-:Y:S07]  /*9260*/  MOV R0, UR5 ;  /* 0x0000000500007c02 */ /* 0x000fee0008000f00 */
.L_x_142:
[----:B-1----:R1:W2:Y:S02]  /*9270*/  SYNCS.PHASECHK.TRANS64.TRYWAIT P0, [R0+URZ], R5 ;  /* 0x00000005000075a7 */ /* 0x0022a400080011ff */
[----:B--2---:R-:W-:Y:S05]  /*9280*/  @!P0 NANOSLEEP.SYNCS 0x989680 ;  /* 0x009896800000895d */ /* 0x004fea0003900000 */
[----:B------:R-:W2:Y:S02]  /*9290*/  @!P0 SYNCS.PHASECHK.TRANS64 P0, [R0+URZ], R5 ;  /* 0x00000005000085a7 */ /* 0x000ea400080010ff */
[----:B--2---:R-:W-:Y:S05]  /*92a0*/  @!P0 BRA `(.L_x_142) ;  /* 0xfffffffc00f08947 */ /* 0x004fea000383ffff */
[----:B------:R-:W-:Y:S05]  /*92b0*/  BRA `(.L_x_70) ;  /* 0xffffffa400947947 */ /* 0x000fea000383ffff */
.L_x_75:
[----:B-1----:R-:W-:-:S07]  /*92c0*/  MOV R0, UR4 ;  /* 0x0000000400007c02 */ /* 0x002fce0008000f00 */
.L_x_143:
[----:B-1----:R1:W2:Y:S02]  /*92d0*/  SYNCS.PHASECHK.TRANS64.TRYWAIT P0, [R0+URZ], R3 ;  /* 0x00000003000075a7 */ /* 0x0022a400080011ff */
[----:B--2---:R-:W-:Y:S05]  /*92e0*/  @!P0 NANOSLEEP.SYNCS 0x989680 ;  /* 0x009896800000895d */ /* 0x004fea0003900000 */
[----:B------:R-:W2:Y:S02]  /*92f0*/  @!P0 SYNCS.PHASECHK.TRANS64 P0, [R0+URZ], R3 ;  /* 0x00000003000085a7 */ /* 0x000ea400080010ff */
[----:B--2---:R-:W-:Y:S05]  /*9300*/  @!P0 BRA `(.L_x_143) ;  /* 0xfffffffc00f08947 */ /* 0x004fea000383ffff */
[----:B------:R-:W-:Y:S05]  /*9310*/  BRA `(.L_x_144) ;  /* 0xffffffa800607947 */ /* 0x000fea000383ffff */
.L_x_76:
[----:B------:R-:W-:-:S07]  /*9320*/  MOV R0, UR5 ;  /* 0x0000000500007c02 */ /* 0x000fce0008000f00 */
.L_x_145:
[----:B-1----:R1:W2:Y:S02]  /*9330*/  SYNCS.PHASECHK.TRANS64.TRYWAIT P0, [R0+URZ], R3 ;  /* 0x00000003000075a7 */ /* 0x0022a400080011ff */
[----:B--2---:R-:W-:Y:S05]  /*9340*/  @!P0 NANOSLEEP.SYNCS 0x989680 ;  /* 0x009896800000895d */ /* 0x004fea0003900000 */
[----:B------:R-:W2:Y:S02]  /*9350*/  @!P0 SYNCS.PHASECHK.TRANS64 P0, [R0+URZ], R3 ;  /* 0x00000003000085a7 */ /* 0x000ea400080010ff */
[----:B--2---:R-:W-:Y:S05]  /*9360*/  @!P0 BRA `(.L_x_145) ;  /* 0xfffffffc00f08947 */ /* 0x004fea000383ffff */
[----:B------:R-:W-:Y:S05]  /*9370*/  BRA `(.L_x_146) ;  /* 0xffffffa8006c7947 */ /* 0x000fea000383ffff */
.L_x_77:
[----:B------:R-:W-:-:S07]  /*9380*/  MOV R0, UR5 ;  /* 0x0000000500007c02 */ /* 0x000fce0008000f00 */
.L_x_147:
[----:B-1----:R1:W2:Y:S02]  /*9390*/  SYNCS.PHASECHK.TRANS64.TRYWAIT P0, [R0+URZ], R3 ;  /* 0x00000003000075a7 */ /* 0x0022a400080011ff */
[----:B--2---:R-:W-:Y:S05]  /*93a0*/  @!P0 NANOSLEEP.SYNCS 0x989680 ;  /* 0x009896800000895d */ /* 0x004fea0003900000 */
[----:B------:R-:W2:Y:S02]  /*93b0*/  @!P0 SYNCS.PHASECHK.TRANS64 P0, [R0+URZ], R3 ;  /* 0x00000003000085a7 */ /* 0x000ea400080010ff */
[----:B--2---:R-:W-:Y:S05]  /*93c0*/  @!P0 BRA `(.L_x_147) ;  /* 0xfffffffc00f08947 */ /* 0x004fea000383ffff */
[----:B------:R-:W-:Y:S05]  /*93d0*/  BRA `(.L_x_148) ;  /* 0xffffffa800787947 */ /* 0x000fea000383ffff */
.L_x_80:
[----:B------:R-:W-:-:S07]  /*93e0*/  MOV R0, UR17 ;  /* 0x0000001100007c02 */ /* 0x000fce0008000f00 */
.L_x_149:
[----:B-1----:R1:W2:Y:S02]  /*93f0*/  SYNCS.PHASECHK.TRANS64.TRYWAIT P1, [R0+URZ+0xe0], R3 ;  /* 0x0000e003000075a7 */ /* 0x0022a400080211ff */
[----:B--2---:R-:W-:Y:S05]  /*9400*/  @!P1 NANOSLEEP.SYNCS 0x989680 ;  /* 0x009896800000995d */ /* 0x004fea0003900000 */
[----:B------:R-:W2:Y:S02]  /*9410*/  @!P1 SYNCS.PHASECHK.TRANS64 P1, [R0+URZ+0xe0], R3 ;  /* 0x0000e003000095a7 */ /* 0x000ea400080210ff */
[----:B--2---:R-:W-:Y:S05]  /*9420*/  @!P1 BRA `(.L_x_149) ;  /* 0xfffffffc00f09947 */ /* 0x004fea000383ffff */
[----:B------:R-:W-:Y:S05]  /*9430*/  BRA `(.L_x_150) ;  /* 0xffffffa800c47947 */ /* 0x000fea000383ffff */
.L_x_85:
[----:B--2---:R2:W3:Y:S02]  /*9440*/  SYNCS.PHASECHK.TRANS64.TRYWAIT P0, [R12+URZ+0x60], R9 ;  /* 0x000060090c0075a7 */ /* 0x0044e400080011ff */
[----:B---3--:R-:W-:Y:S05]  /*9450*/  @!P0 NANOSLEEP.SYNCS 0x989680 ;  /* 0x009896800000895d */ /* 0x008fea0003900000 */
[----:B------:R-:W3:Y:S02]  /*9460*/  @!P0 SYNCS.PHASECHK.TRANS64 P0, [R12+URZ+0x60], R9 ;  /* 0x000060090c0085a7 */ /* 0x000ee400080010ff */
[----:B---3--:R-:W-:Y:S05]  /*9470*/  @!P0 BRA `(.L_x_85) ;  /* 0xfffffffc00f08947 */ /* 0x008fea000383ffff */
[----:B------:R-:W-:Y:S05]  /*9480*/  BRA `(.L_x_151) ;  /* 0xffffffac00e87947 */ /* 0x000fea000383ffff */
.L_x_88:
[----:B------:R-:W-:Y:S07]  /*9490*/  MOV R0, UR21 ;  /* 0x0000001500007c02 */ /* 0x000fee0008000f00 */
.L_x_152:
[----:B--2---:R2:W3:Y:S02]  /*94a0*/  SYNCS.PHASECHK.TRANS64.TRYWAIT P2, [R0+URZ+0x58], R11 ;  /* 0x0000580b000075a7 */ /* 0x0044e400080411ff */
[----:B---3--:R-:W-:Y:S05]  /*94b0*/  @!P2 NANOSLEEP.SYNCS 0x989680 ;  /* 0x009896800000a95d */ /* 0x008fea0003900000 */
[----:B------:R-:W3:Y:S02]  /*94c0*/  @!P2 SYNCS.PHASECHK.TRANS64 P2, [R0+URZ+0x58], R11 ;  /* 0x0000580b0000a5a7 */ /* 0x000ee400080410ff */
[----:B---3--:R-:W-:Y:S05]  /*94d0*/  @!P2 BRA `(.L_x_152) ;  /* 0xfffffffc00f0a947 */ /* 0x008fea000383ffff */
[----:B------:R-:W-:Y:S05]  /*94e0*/  BRA `(.L_x_87) ;  /* 0xffffffb400507947 */ /* 0x000fea000383ffff */
.L_x_91:
[----:B--2---:R-:W-:Y:S07]  /*94f0*/  MOV R0, UR21 ;  /* 0x0000001500007c02 */ /* 0x004fee0008000f00 */
.L_x_153:
[----:B--2---:R2:W3:Y:S02]  /*9500*/  SYNCS.PHASECHK.TRANS64.TRYWAIT P0, [R0+URZ+0x40], R9 ;  /* 0x00004009000075a7 */ /* 0x0044e400080011ff */
[----:B---3--:R-:W-:Y:S05]  /*9510*/  @!P0 NANOSLEEP.SYNCS 0x989680 ;  /* 0x009896800000895d */ /* 0x008fea0003900000 */
[----:B------:R-:W3:Y:S02]  /*9520*/  @!P0 SYNCS.PHASECHK.TRANS64 P0, [R0+URZ+0x40], R9 ;  /* 0x00004009000085a7 */ /* 0x000ee400080010ff */
[----:B---3--:R-:W-:Y:S05]  /*9530*/  @!P0 BRA `(.L_x_153) ;  /* 0xfffffffc00f08947 */ /* 0x008fea000383ffff */
[----:B------:R-:W-:Y:S05]  /*9540*/  BRA `(.L_x_154) ;  /* 0xffffffb400ac7947 */ /* 0x000fea000383ffff */
.L_x_92:
[----:B------:R-:W-:Y:S07]  /*9550*/  MOV R0, UR21 ;  /* 0x0000001500007c02 */ /* 0x000fee0008000f00 */
.L_x_155:
[----:B--2---:R2:W3:Y:S02]  /*9560*/  SYNCS.PHASECHK.TRANS64.TRYWAIT P0, [R0+URZ+0x48], R9 ;  /* 0x00004809000075a7 */ /* 0x0044e400080011ff */
[----:B---3--:R-:W-:Y:S05]  /*9570*/  @!P0 NANOSLEEP.SYNCS 0x989680 ;  /* 0x009896800000895d */ /* 0x008fea0003900000 */
[----:B------:R-:W3:Y:S02]  /*9580*/  @!P0 SYNCS.PHASECHK.TRANS64 P0, [R0+URZ+0x48], R9 ;  /* 0x00004809000085a7 */ /* 0x000ee400080010ff */
[----:B---3--:R-:W-:Y:S05]  /*9590*/  @!P0 BRA `(.L_x_155) ;  /* 0xfffffffc00f08947 */ /* 0x008fea000383ffff */
[----:B------:R-:W-:Y:S05]  /*95a0*/  BRA `(.L_x_156) ;  /* 0xffffffb400e47947 */ /* 0x000fea000383ffff */
.L_x_94:
[----:B------:R-:W-:-:S07]  /*95b0*/  MOV R0, UR21 ;  /* 0x0000001500007c02 */ /* 0x000fce0008000f00 */
.L_x_157:
[----:B---3--:R3:W4:Y:S02]  /*95c0*/  SYNCS.PHASECHK.TRANS64.TRYWAIT P0, [R0+URZ+0x40], R3 ;  /* 0x00004003000075a7 */ /* 0x00872400080011ff */
[----:B----4-:R-:W-:Y:S05]  /*95d0*/  @!P0 NANOSLEEP.SYNCS 0x989680 ;  /* 0x009896800000895d */ /* 0x010fea0003900000 */
[----:B------:R-:W4:Y:S02]  /*95e0*/  @!P0 SYNCS.PHASECHK.TRANS64 P0, [R0+URZ+0x40], R3 ;  /* 0x00004003000085a7 */ /* 0x000f2400080010ff */
[----:B----4-:R-:W-:Y:S05]  /*95f0*/  @!P0 BRA `(.L_x_157) ;  /* 0xfffffffc00f08947 */ /* 0x010fea000383ffff */
[----:B------:R-:W-:Y:S05]  /*9600*/  BRA `(.L_x_158) ;  /* 0xffffffb800547947 */ /* 0x000fea000383ffff */
.L_x_96:
[----:B-1----:R1:W2:Y:S02]  /*9610*/  SYNCS.PHASECHK.TRANS64.TRYWAIT P0, [R3+URZ+0x60], R0 ;  /* 0x00006000030075a7 */ /* 0x0022a400080011ff */
[----:B--2---:R-:W-:Y:S05]  /*9620*/  @!P0 NANOSLEEP.SYNCS 0x989680 ;  /* 0x009896800000895d */ /* 0x004fea0003900000 */
[----:B------:R-:W2:Y:S02]  /*9630*/  @!P0 SYNCS.PHASECHK.TRANS64 P0, [R3+URZ+0x60], R0 ;  /* 0x00006000030085a7 */ /* 0x000ea400080010ff */
[----:B--2---:R-:W-:Y:S05]  /*9640*/  @!P0 BRA `(.L_x_96) ;  /* 0xfffffffc00f08947 */ /* 0x004fea000383ffff */
[----:B------:R-:W-:Y:S05]  /*9650*/  BRA `(.L_x_159) ;  /* 0xffffffbc00147947 */ /* 0x000fea000383ffff */
.L_x_107:
[----:B--2---:R2:W1:Y:S02]  /*9660*/  SYNCS.PHASECHK.TRANS64.TRYWAIT P1, [R3+URZ+0x30], R2 ;  /* 0x00003002030075a7 */ /* 0x00446400080211ff */
[----:B-1----:R-:W-:Y:S05]  /*9670*/  @!P1 NANOSLEEP.SYNCS 0x989680 ;  /* 0x009896800000995d */ /* 0x002fea0003900000 */
[----:B------:R-:W1:Y:S02]  /*9680*/  @!P1 SYNCS.PHASECHK.TRANS64 P1, [R3+URZ+0x30], R2 ;  /* 0x00003002030095a7 */ /* 0x000e6400080210ff */
[----:B-1----:R-:W-:Y:S05]  /*9690*/  @!P1 BRA `(.L_x_107) ;  /* 0xfffffffc00f09947 */ /* 0x002fea000383ffff */
[----:B------:R-:W-:Y:S05]  /*96a0*/  BRA `(.L_x_106) ;  /* 0xffffffc800947947 */ /* 0x000fea000383ffff */
.L_x_109:
[----:B--2---:R2:W4:Y:S02]  /*96b0*/  SYNCS.PHASECHK.TRANS64.TRYWAIT P0, [R161+URZ+0x80], R4 ;  /* 0x00008004a10075a7 */ /* 0x00452400080011ff */
[----:B----4-:R-:W-:Y:S05]  /*96c0*/  @!P0 NANOSLEEP.SYNCS 0x989680 ;  /* 0x009896800000895d */ /* 0x010fea0003900000 */
[----:B------:R-:W4:Y:S02]  /*96d0*/  @!P0 SYNCS.PHASECHK.TRANS64 P0, [R161+URZ+0x80], R4 ;  /* 0x00008004a10085a7 */ /* 0x000f2400080010ff */
[----:B----4-:R-:W-:Y:S05]  /*96e0*/  @!P0 BRA `(.L_x_109) ;  /* 0xfffffffc00f08947 */ /* 0x010fea000383ffff */
[----:B------:R-:W-:Y:S05]  /*96f0*/  BRA `(.L_x_108) ;  /* 0xffffffc800ec7947 */ /* 0x000fea000383ffff */
.L_x_118:
[----:B---3--:R3:W4:Y:S02]  /*9700*/  SYNCS.PHASECHK.TRANS64.TRYWAIT P0, [R197+URZ+0x30], R2 ;  /* 0x00003002c50075a7 */ /* 0x00872400080011ff */
[----:B----4-:R-:W-:Y:S05]  /*9710*/  @!P0 NANOSLEEP.SYNCS 0x989680 ;  /* 0x009896800000895d */ /* 0x010fea0003900000 */
[----:B------:R-:W4:Y:S02]  /*9720*/  @!P0 SYNCS.PHASECHK.TRANS64 P0, [R197+URZ+0x30], R2 ;  /* 0x00003002c50085a7 */ /* 0x000f2400080010ff */
[----:B----4-:R-:W-:Y:S05]  /*9730*/  @!P0 BRA `(.L_x_118) ;  /* 0xfffffffc00f08947 */ /* 0x010fea000383ffff */
[----:B------:R-:W-:Y:S05]  /*9740*/  BRA `(.L_x_117) ;  /* 0xffffffdc00fc7947 */ /* 0x000fea000383ffff */
        .weak           $__internal_0_$__cuda_sm10x_tcgen05_guardrail_trap_col_being_dealloced_not_returned_by_alloc
        .type           $__internal_0_$__cuda_sm10x_tcgen05_guardrail_trap_col_being_dealloced_not_returned_by_alloc,@function
        .size           $__internal_0_$__cuda_sm10x_tcgen05_guardrail_trap_col_being_dealloced_not_returned_by_alloc,($__internal_1_$__cuda_sm10x_tcgen05_guardrail_trap_phase_invalid_during_alloc - $__internal_0_$__cuda_sm10x_tcgen05_guardrail_trap_col_being_dealloced_not_returned_by_alloc)
$__internal_0_$__cuda_sm10x_tcgen05_guardrail_trap_col_being_dealloced_not_returned_by_alloc:
[----:B------:R-:W-:Y:S05]  /*9750*/  BPT.TRAP 0x1 ;  /* 0x000000040000795c */ /* 0x000fea0000300000 */
[----:B------:R-:W-:-:S04]  /*9760*/  HFMA2 R3, -RZ, RZ, 0, 0 ;  /* 0x00000000ff037431 */ /* 0x000fc800000001ff */
[----:B------:R-:W-:Y:S05]  /*9770*/  RET.REL.NODEC R2 `(_ZN7cutlass13device_kernelINS_4gemm6kernel13GemmUniversalIN4cute5tupleIJiiiiEEENS1_10collective13CollectiveMmaINS1_35MainloopSm100TmaUmmaWarpSpecializedILi3ELi2ELi4ENS5_IJNS4_1CILi2EEESB_NSA_ILi1EEEEEEEENS5_IJNSA_ILi256EEENSA_ILi128EEENSA_ILi64EEEEEENS_12float_e4m3_tENS5_IJlSC_lEEESJ_SK_NS4_8TiledMMAINS4_8MMA_AtomIJNS4_10MMA_TraitsINS4_25SM100_MMA_F8F6F4_2x1SM_SSEJSJ_SJ_fSF_SG_NS4_17integral_constantINS4_4UMMA5MajorELSR_0EEESS_NSP_INSQ_7ScaleInELST_0EEESU_EEEEEENS4_6LayoutINS5_IJSC_SC_SC_EEENS5_IJNSA_ILi0EEESZ_SZ_EEEEENS5_IJNS4_10UnderscoreES12_S12_EEEEENS4_28SM100_TMA_2SM_LOAD_MULTICASTENS4_14ComposedLayoutINS4_7SwizzleILi2ELi4ELi3EEENS4_18smem_ptr_flag_bitsILi8EEENSX_INS5_IJNSA_ILi8EEESH_EEENS5_IJSH_SC_EEEEEEEvNS4_8identityENS4_18SM100_TMA_2SM_LOADES1F_vS1G_EENS_8epilogue10collective18CollectiveEpilogueINS1J_23Sm100TmaWarpSpecializedILi2ELi2ELi64ELb0ELb0EEEJNS5_IJSG_SG_SH_EEENS5_IJNSX_ISG_SC_EENSX_ISH_SC_EEEEESJ_SK_SJ_SK_NS1J_6fusion15FusionCallbacksIS1N_NS1S_17LinearCombinationISJ_fSJ_fLNS_15FloatRoundStyleE2EEES1O_S1R_JEEENS4_5SM1004TMEM4LOAD26SM100_TMEM_LOAD_32dp32b64xENS4_13SM90_TMA_LOADES1F_NS4_39AutoVectorizingCopyWithAssumedAlignmentILi128EEENS4_14SM90_TMA_STOREES1F_S24_S24_EEEvvEEEEvNT_6ParamsE) ;  /* 0xffffff6802207950 */ /* 0x000fea0003c3ffff */
        .weak           $__internal_1_$__cuda_sm10x_tcgen05_guardrail_trap_phase_invalid_during_alloc
        .type           $__internal_1_$__cuda_sm10x_tcgen05_guardrail_trap_phase_invalid_during_alloc,@function
        .size           $__internal_1_$__cuda_sm10x_tcgen05_guardrail_trap_phase_invalid_during_alloc,($__internal_2_$__cuda_sm10x_tcgen05_guardrail_trap_unallocated_columns_being_dealloced - $__internal_1_$__cuda_sm10x_tcgen05_guardrail_trap_phase_invalid_during_alloc)
$__internal_1_$__cuda_sm10x_tcgen05_guardrail_trap_phase_invalid_during_alloc:
[----:B------:R-:W-:Y:S05]  /*9780*/  BPT.TRAP 0x1 ;  /* 0x000000040000795c */ /* 0x000fea0000300000 */
[----:B------:R-:W-:-:S04]  /*9790*/  MOV R5, 0x0 ;  /* 0x0000000000057802 */ /* 0x000fc80000000f00 */
[----:B------:R-:W-:Y:S05]  /*97a0*/  RET.REL.NODEC R4 `(_ZN7cutlass13device_kernelINS_4gemm6kernel13GemmUniversalIN4cute5tupleIJiiiiEEENS1_10collective13CollectiveMmaINS1_35MainloopSm100TmaUmmaWarpSpecializedILi3ELi2ELi4ENS5_IJNS4_1CILi2EEESB_NSA_ILi1EEEEEEEENS5_IJNSA_ILi256EEENSA_ILi128EEENSA_ILi64EEEEEENS_12float_e4m3_tENS5_IJlSC_lEEESJ_SK_NS4_8TiledMMAINS4_8MMA_AtomIJNS4_10MMA_TraitsINS4_25SM100_MMA_F8F6F4_2x1SM_SSEJSJ_SJ_fSF_SG_NS4_17integral_constantINS4_4UMMA5MajorELSR_0EEESS_NSP_INSQ_7ScaleInELST_0EEESU_EEEEEENS4_6LayoutINS5_IJSC_SC_SC_EEENS5_IJNSA_ILi0EEESZ_SZ_EEEEENS5_IJNS4_10UnderscoreES12_S12_EEEEENS4_28SM100_TMA_2SM_LOAD_MULTICASTENS4_14ComposedLayoutINS4_7SwizzleILi2ELi4ELi3EEENS4_18smem_ptr_flag_bitsILi8EEENSX_INS5_IJNSA_ILi8EEESH_EEENS5_IJSH_SC_EEEEEEEvNS4_8identityENS4_18SM100_TMA_2SM_LOADES1F_vS1G_EENS_8epilogue10collective18CollectiveEpilogueINS1J_23Sm100TmaWarpSpecializedILi2ELi2ELi64ELb0ELb0EEEJNS5_IJSG_SG_SH_EEENS5_IJNSX_ISG_SC_EENSX_ISH_SC_EEEEESJ_SK_SJ_SK_NS1J_6fusion15FusionCallbacksIS1N_NS1S_17LinearCombinationISJ_fSJ_fLNS_15FloatRoundStyleE2EEES1O_S1R_JEEENS4_5SM1004TMEM4LOAD26SM100_TMEM_LOAD_32dp32b64xENS4_13SM90_TMA_LOADES1F_NS4_39AutoVectorizingCopyWithAssumedAlignmentILi128EEENS4_14SM90_TMA_STOREES1F_S24_S24_EEEvvEEEEvNT_6ParamsE) ;  /* 0xffffff6804147950 */ /* 0x000fea0003c3ffff */
        .weak           $__internal_2_$__cuda_sm10x_tcgen05_guardrail_trap_unallocated_columns_being_dealloced
        .type           $__internal_2_$__cuda_sm10x_tcgen05_guardrail_trap_unallocated_columns_being_dealloced,@function
        .size           $__internal_2_$__cuda_sm10x_tcgen05_guardrail_trap_unallocated_columns_being_dealloced,(.L_x_161 - $__internal_2_$__cuda_sm10x_tcgen05_guardrail_trap_unallocated_columns_being_dealloced)
$__internal_2_$__cuda_sm10x_tcgen05_guardrail_trap_unallocated_columns_being_dealloced:
[----:B------:R-:W-:Y:S05]  /*97b0*/  BPT.TRAP 0x1 ;  /* 0x000000040000795c */ /* 0x000fea0000300000 */
[----:B------:R-:W-:-:S04]  /*97c0*/  HFMA2 R3, -RZ, RZ, 0, 0 ;  /* 0x00000000ff037431 */ /* 0x000fc800000001ff */
[----:B------:R-:W-:Y:S05]  /*97d0*/  RET.REL.NODEC R2 `(_ZN7cutlass13device_kernelINS_4gemm6kernel13GemmUniversalIN4cute5tupleIJiiiiEEENS1_10collective13CollectiveMmaINS1_35MainloopSm100TmaUmmaWarpSpecializedILi3ELi2ELi4ENS5_IJNS4_1CILi2EEESB_NSA_ILi1EEEEEEEENS5_IJNSA_ILi256EEENSA_ILi128EEENSA_ILi64EEEEEENS_12float_e4m3_tENS5_IJlSC_lEEESJ_SK_NS4_8TiledMMAINS4_8MMA_AtomIJNS4_10MMA_TraitsINS4_25SM100_MMA_F8F6F4_2x1SM_SSEJSJ_SJ_fSF_SG_NS4_17integral_constantINS4_4UMMA5MajorELSR_0EEESS_NSP_INSQ_7ScaleInELST_0EEESU_EEEEEENS4_6LayoutINS5_IJSC_SC_SC_EEENS5_IJNSA_ILi0EEESZ_SZ_EEEEENS5_IJNS4_10UnderscoreES12_S12_EEEEENS4_28SM100_TMA_2SM_LOAD_MULTICASTENS4_14ComposedLayoutINS4_7SwizzleILi2ELi4ELi3EEENS4_18smem_ptr_flag_bitsILi8EEENSX_INS5_IJNSA_ILi8EEESH_EEENS5_IJSH_SC_EEEEEEEvNS4_8identityENS4_18SM100_TMA_2SM_LOADES1F_vS1G_EENS_8epilogue10collective18CollectiveEpilogueINS1J_23Sm100TmaWarpSpecializedILi2ELi2ELi64ELb0ELb0EEEJNS5_IJSG_SG_SH_EEENS5_IJNSX_ISG_SC_EENSX_ISH_SC_EEEEESJ_SK_SJ_SK_NS1J_6fusion15FusionCallbacksIS1N_NS1S_17LinearCombinationISJ_fSJ_fLNS_15FloatRoundStyleE2EEES1O_S1R_JEEENS4_5SM1004TMEM4LOAD26SM100_TMEM_LOAD_32dp32b64xENS4_13SM90_TMA_LOADES1F_NS4_39AutoVectorizingCopyWithAssumedAlignmentILi128EEENS4_14SM90_TMA_STOREES1F_S24_S24_EEEvvEEEEvNT_6ParamsE) ;  /* 0xffffff6802087950 */ /* 0x000fea0003c3ffff */
.L_x_160:
[----:B------:R-:W-:-:S00]  /*97e0*/  BRA `(.L_x_160) ;  /* 0xfffffffc00fc7947 */ /* 0x000fc0000383ffff */
[----:B------:R-:W-:-:S00]  /*97f0*/  NOP ;  /* 0x0000000000007918 */ /* 0x000fc00000000000 */
        /* <DEDUP_REMOVED lines=8> */
.L_x_161:


//--------------------- .nv.global.init           --------------------------
	.section	.nv.global.init,"aw",@progbits
.nv.global.init:
	.type		$str$27,@object
	.size		$str$27,($str$28 - $str$27)
$str$27:
        /*0000*/ 	.byte	0x28, 0x61, 0x64, 0x64, 0x72, 0x65, 0x73, 0x73, 0x20, 0x26, 0x20, 0x6d, 0x61, 0x73, 0x6b, 0x29
        /*0010*/ 	.byte	0x20, 0x3d, 0x3d, 0x20, 0x30, 0x00
	.type		$str$28,@object
	.size		$str$28,($str$26 - $str$28)
$str$28:
        /*0016*/ 	.byte	0x2f, 0x74, 0x6d, 0x70, 0x2f, 0x63, 0x75, 0x74, 0x6c, 0x61, 0x73, 0x73, 0x5f, 0x73, 0x77, 0x65
        /*0026*/ 	.byte	0x65, 0x70, 0x5f, 0x73, 0x72, 0x63, 0x2f, 0x69, 0x6e, 0x63, 0x6c, 0x75, 0x64, 0x65, 0x2f, 0x63
        /*0036*/ 	.byte	0x75, 0x74, 0x65, 0x2f, 0x70, 0x6f, 0x69, 0x6e, 0x74, 0x65, 0x72, 0x5f, 0x66, 0x6c, 0x61, 0x67
        /*0046*/ 	.byte	0x67, 0x65, 0x64, 0x2e, 0x68, 0x70, 0x70, 0x00
	.type		$str$26,@object
	.size		$str$26,($str$25 - $str$26)
$str$26:
        /*004e*/ 	.byte	0x2f, 0x74, 0x6d, 0x70, 0x2f, 0x63, 0x75, 0x74, 0x6c, 0x61, 0x73, 0x73, 0x5f, 0x73, 0x77, 0x65
        /*005e*/ 	.byte	0x65, 0x70, 0x5f, 0x73, 0x72, 0x63, 0x2f, 0x69, 0x6e, 0x63, 0x6c, 0x75, 0x64, 0x65, 0x2f, 0x63
        /*006e*/ 	.byte	0x75, 0x74, 0x65, 0x2f, 0x61, 0x74, 0x6f, 0x6d, 0x2f, 0x63, 0x6f, 0x70, 0x79, 0x5f, 0x74, 0x72
        /*007e*/ 	.byte	0x61, 0x69, 0x74, 0x73, 0x5f, 0x73, 0x6d, 0x31, 0x30, 0x30, 0x2e, 0x68, 0x70, 0x70, 0x00
	.type		$str$25,@object
	.size		$str$25,(__unnamed_1 - $str$25)
$str$25:
        /*008d*/ 	.byte	0x28, 0x28, 0x75, 0x69, 0x6e, 0x74, 0x33, 0x32, 0x5f, 0x74, 0x28, 0x74, 0x68, 0x72, 0x65, 0x61
        /*009d*/ 	.byte	0x64, 0x49, 0x64, 0x78, 0x2e, 0x78, 0x29, 0x20, 0x2f, 0x20, 0x33, 0x32, 0x29, 0x20, 0x25, 0x20
        /*00ad*/ 	.byte	0x34, 0x29, 0x20, 0x3d, 0x3d, 0x20, 0x28, 0x28, 0x28, 0x74, 0x6d, 0x65, 0x6d, 0x5f, 0x61, 0x64
        /*00bd*/ 	.byte	0x64, 0x72, 0x20, 0x3e, 0x3e, 0x20, 0x31, 0x36, 0x29, 0x20, 0x2f, 0x20, 0x33, 0x32, 0x29, 0x20
        /*00cd*/ 	.byte	0x25, 0x20, 0x34, 0x29, 0x00
	.type		__unnamed_1,@object
	.size		__unnamed_1,(__unnamed_2 - __unnamed_1)
__unnamed_1:
        /*00d2*/ 	.byte	0x61, 0x75, 0x74, 0x6f, 0x20, 0x63, 0x75, 0x74, 0x65, 0x3a, 0x3a, 0x61, 0x73, 0x5f, 0x70, 0x6f
        /* <DEDUP_REMOVED lines=24> */
        /*0262*/ 	.byte	0x43, 0x3c, 0x38, 0x31, 0x39, 0x32, 0x3e, 0x3e, 0x3e, 0x3e, 0x5d, 0x00
	.type		__unnamed_2,@object
	.size		__unnamed_2,(.L_2 - __unnamed_2)
__unnamed_2:
        /* <DEDUP_REMOVED lines=42> */
        /*050e*/ 	.byte	0x3e, 0x3e, 0x3e, 0x3e, 0x5d, 0x00
.L_2:


//--------------------- .nv.shared._ZN7cutlass13device_kernelINS_4gemm6kernel13GemmUniversalIN4cute5tupleIJiiiiEEENS1_10collective13CollectiveMmaINS1_35MainloopSm100TmaUmmaWarpSpecializedILi3ELi2ELi4ENS5_IJNS4_1CILi2EEESB_NSA_ILi1EEEEEEEENS5_IJNSA_ILi256EEENSA_ILi128EEENSA_ILi64EEEEEENS_12float_e4m3_tENS5_IJlSC_lEEESJ_SK_NS4_8TiledMMAINS4_8MMA_AtomIJNS4_10MMA_TraitsINS4_25SM100_MMA_F8F6F4_2x1SM_SSEJSJ_SJ_fSF_SG_NS4_17integral_constantINS4_4UMMA5MajorELSR_0EEESS_NSP_INSQ_7ScaleInELST_0EEESU_EEEEEENS4_6LayoutINS5_IJSC_SC_SC_EEENS5_IJNSA_ILi0EEESZ_SZ_EEEEENS5_IJNS4_10UnderscoreES12_S12_EEEEENS4_28SM100_TMA_2SM_LOAD_MULTICASTENS4_14ComposedLayoutINS4_7SwizzleILi2ELi4ELi3EEENS4_18smem_ptr_flag_bitsILi8EEENSX_INS5_IJNSA_ILi8EEESH_EEENS5_IJSH_SC_EEEEEEEvNS4_8identityENS4_18SM100_TMA_2SM_LOADES1F_vS1G_EENS_8epilogue10collective18CollectiveEpilogueINS1J_23Sm100TmaWarpSpecializedILi2ELi2ELi64ELb0ELb0EEEJNS5_IJSG_SG_SH_EEENS5_IJNSX_ISG_SC_EENSX_ISH_SC_EEEEESJ_SK_SJ_SK_NS1J_6fusion15FusionCallbacksIS1N_NS1S_17LinearCombinationISJ_fSJ_fLNS_15FloatRoundStyleE2EEES1O_S1R_JEEENS4_5SM1004TMEM4LOAD26SM100_TMEM_LOAD_32dp32b64xENS4_13SM90_TMA_LOADES1F_NS4_39AutoVectorizingCopyWithAssumedAlignmentILi128EEENS4_14SM90_TMA_STOREES1F_S24_S24_EEEvvEEEEvNT_6ParamsE --------------------------
	.section	.nv.shared._ZN7cutlass13device_kernelINS_4gemm6kernel13GemmUniversalIN4cute5tupleIJiiiiEEENS1_10collective13CollectiveMmaINS1_35MainloopSm100TmaUmmaWarpSpecializedILi3ELi2ELi4ENS5_IJNS4_1CILi2EEESB_NSA_ILi1EEEEEEEENS5_IJNSA_ILi256EEENSA_ILi128EEENSA_ILi64EEEEEENS_12float_e4m3_tENS5_IJlSC_lEEESJ_SK_NS4_8TiledMMAINS4_8MMA_AtomIJNS4_10MMA_TraitsINS4_25SM100_MMA_F8F6F4_2x1SM_SSEJSJ_SJ_fSF_SG_NS4_17integral_constantINS4_4UMMA5MajorELSR_0EEESS_NSP_INSQ_7ScaleInELST_0EEESU_EEEEEENS4_6LayoutINS5_IJSC_SC_SC_EEENS5_IJNSA_ILi0EEESZ_SZ_EEEEENS5_IJNS4_10UnderscoreES12_S12_EEEEENS4_28SM100_TMA_2SM_LOAD_MULTICASTENS4_14ComposedLayoutINS4_7SwizzleILi2ELi4ELi3EEENS4_18smem_ptr_flag_bitsILi8EEENSX_INS5_IJNSA_ILi8EEESH_EEENS5_IJSH_SC_EEEEEEEvNS4_8identityENS4_18SM100_TMA_2SM_LOADES1F_vS1G_EENS_8epilogue10collective18CollectiveEpilogueINS1J_23Sm100TmaWarpSpecializedILi2ELi2ELi64ELb0ELb0EEEJNS5_IJSG_SG_SH_EEENS5_IJNSX_ISG_SC_EENSX_ISH_SC_EEEEESJ_SK_SJ_SK_NS1J_6fusion15FusionCallbacksIS1N_NS1S_17LinearCombinationISJ_fSJ_fLNS_15FloatRoundStyleE2EEES1O_S1R_JEEENS4_5SM1004TMEM4LOAD26SM100_TMEM_LOAD_32dp32b64xENS4_13SM90_TMA_LOADES1F_NS4_39AutoVectorizingCopyWithAssumedAlignmentILi128EEENS4_14SM90_TMA_STOREES1F_S24_S24_EEEvvEEEEvNT_6ParamsE,"aw",@nobits
	.sectionflags	@""
	.align	16
	.zero		1024


//--------------------- .nv.shared.reserved.0     --------------------------
	.section	.nv.shared.reserved.0,"aw",@nobits
	.weak		__nv_reservedSMEM_offset_0_alias
	.size		__nv_reservedSMEM_offset_0_alias, 0, 64
	.other		__nv_reservedSMEM_offset_0_alias,@"STO_CUDA_RESERVED_SHARED STV_DEFAULT"
__nv_reservedSMEM_offset_0_alias:
	.zero		0
.nv.shared.reserved.0:
	.zero		64
	.weak		__nv_reservedSMEM_tcgen05_partition
	.type		__nv_reservedSMEM_tcgen05_partition,@object
	.size		__nv_reservedSMEM_tcgen05_partition,(.L_0 - __nv_reservedSMEM_tcgen05_partition)
__nv_reservedSMEM_tcgen05_partition:
	.zero		32
.L_0:


//--------------------- .nv.global                --------------------------
	.section	.nv.global,"aw",@nobits
.nv.global:
	.type		_ZN39_INTERNAL_59dcd998_4_k_cu_5ad58cd1_81914cute1_E,@object
	.size		_ZN39_INTERNAL_59dcd998_4_k_cu_5ad58cd1_81914cute1_E,(_ZN39_INTERNAL_59dcd998_4_k_cu_5ad58cd1_81914cuda3std3__45__cpo6cbeginE - _ZN39_INTERNAL_59dcd998_4_k_cu_5ad58cd1_81914cute1_E)
_ZN39_INTERNAL_59dcd998_4_k_cu_5ad58cd1_81914cute1_E:
	.zero		1
	.type		_ZN39_INTERNAL_59dcd998_4_k_cu_5ad58cd1_81914cuda3std3__45__cpo6cbeginE,@object
	.size		_ZN39_INTERNAL_59dcd998_4_k_cu_5ad58cd1_81914cuda3std3__45__cpo6cbeginE,(_ZN39_INTERNAL_59dcd998_4_k_cu_5ad58cd1_81914cuda3std3__48in_placeE - _ZN39_INTERNAL_59dcd998_4_k_cu_5ad58cd1_81914cuda3std3__45__cpo6cbeginE)
_ZN39_INTERNAL_59dcd998_4_k_cu_5ad58cd1_81914cuda3std3__45__cpo6cbeginE:
	.zero		1
	.type		_ZN39_INTERNAL_59dcd998_4_k_cu_5ad58cd1_81914cuda3std3__48in_placeE,@object
	.size		_ZN39_INTERNAL_59dcd998_4_k_cu_5ad58cd1_81914cuda3std3__48in_placeE,(_ZN39_INTERNAL_59dcd998_4_k_cu_5ad58cd1_81914cuda3std6ranges3__45__cpo9iter_moveE - _ZN39_INTERNAL_59dcd998_4_k_cu_5ad58cd1_81914cuda3std3__48in_placeE)
_ZN39_INTERNAL_59dcd998_4_k_cu_5ad58cd1_81914cuda3std3__48in_placeE:
	.zero		1
	.type		_ZN39_INTERNAL_59dcd998_4_k_cu_5ad58cd1_81914cuda3std6ranges3__45__cpo9iter_moveE,@object
	.size		_ZN39_INTERNAL_59dcd998_4_k_cu_5ad58cd1_81914cuda3std6ranges3__45__cpo9iter_moveE,(_ZN39_INTERNAL_59dcd998_4_k_cu_5ad58cd1_81914cuda3std3__45__cpo5beginE - _ZN39_INTERNAL_59dcd998_4_k_cu_5ad58cd1_81914cuda3std6ranges3__45__cpo9iter_moveE)
_ZN39_INTERNAL_59dcd998_4_k_cu_5ad58cd1_81914cuda3std6ranges3__45__cpo9iter_moveE:
	.zero		1
	.type		_ZN39_INTERNAL_59dcd998_4_k_cu_5ad58cd1_81914cuda3std3__45__cpo5beginE,@object
	.size		_ZN39_INTERNAL_59dcd998_4_k_cu_5ad58cd1_81914cuda3std3__45__cpo5beginE,(_ZN39_INTERNAL_59dcd998_4_k_cu_5ad58cd1_81914cuda3std3__441_GLOBAL__N__59dcd998_4_k_cu_5ad58cd1_81916ignoreE - _ZN39_INTERNAL_59dcd998_4_k_cu_5ad58cd1_81914cuda3std3__45__cpo5beginE)
_ZN39_INTERNAL_59dcd998_4_k_cu_5ad58cd1_81914cuda3std3__45__cpo5beginE:
	.zero		1
	.type		_ZN39_INTERNAL_59dcd998_4_k_cu_5ad58cd1_81914cuda3std3__441_GLOBAL__N__59dcd998_4_k_cu_5ad58cd1_81916ignoreE,@object
	.size		_ZN39_INTERNAL_59dcd998_4_k_cu_5ad58cd1_81914cuda3std3__441_GLOBAL__N__59dcd998_4_k_cu_5ad58cd1_81916ignoreE,(_ZN39_INTERNAL_59dcd998_4_k_cu_5ad58cd1_81914cute7productE - _ZN39_INTERNAL_59dcd998_4_k_cu_5ad58cd1_81914cuda3std3__441_GLOBAL__N__59dcd998_4_k_cu_5ad58cd1_81916ignoreE)
_ZN39_INTERNAL_59dcd998_4_k_cu_5ad58cd1_81914cuda3std3__441_GLOBAL__N__59dcd998_4_k_cu_5ad58cd1_81916ignoreE:
	.zero		1
	.type		_ZN39_INTERNAL_59dcd998_4_k_cu_5ad58cd1_81914cute7productE,@object
	.size		_ZN39_INTERNAL_59dcd998_4_k_cu_5ad58cd1_81914cute7productE,(_ZN39_INTERNAL_59dcd998_4_k_cu_5ad58cd1_81914cuda3std3__45__cpo3endE - _ZN39_INTERNAL_59dcd998_4_k_cu_5ad58cd1_81914cute7productE)
_ZN39_INTERNAL_59dcd998_4_k_cu_5ad58cd1_81914cute7productE:
	.zero		1
	.type		_ZN39_INTERNAL_59dcd998_4_k_cu_5ad58cd1_81914cuda3std3__45__cpo3endE,@object
	.size		_ZN39_INTERNAL_59dcd998_4_k_cu_5ad58cd1_81914cuda3std3__45__cpo3endE,(_ZN39_INTERNAL_59dcd998_4_k_cu_5ad58cd1_81914cuda3std3__419piecewise_constructE - _ZN39_INTERNAL_59dcd998_4_k_cu_5ad58cd1_81914cuda3std3__45__cpo3endE)
_ZN39_INTERNAL_59dcd998_4_k_cu_5ad58cd1_81914cuda3std3__45__cpo3endE:
	.zero		1
	.type		_ZN39_INTERNAL_59dcd998_4_k_cu_5ad58cd1_81914cuda3std3__419piecewise_constructE,@object
	.size		_ZN39_INTERNAL_59dcd998_4_k_cu_5ad58cd1_81914cuda3std3__419piecewise_constructE,(_ZN39_INTERNAL_59dcd998_4_k_cu_5ad58cd1_81914cuda3std3__45__cpo4cendE - _ZN39_INTERNAL_59dcd998_4_k_cu_5ad58cd1_81914cuda3std3__419piecewise_constructE)
_ZN39_INTERNAL_59dcd998_4_k_cu_5ad58cd1_81914cuda3std3__419piecewise_constructE:
	.zero		1
	.type		_ZN39_INTERNAL_59dcd998_4_k_cu_5ad58cd1_81914cuda3std3__45__cpo4cendE,@object
	.size		_ZN39_INTERNAL_59dcd998_4_k_cu_5ad58cd1_81914cuda3std3__45__cpo4cendE,(_ZN39_INTERNAL_59dcd998_4_k_cu_5ad58cd1_81914cuda3std6ranges3__45__cpo4swapE - _ZN39_INTERNAL_59dcd998_4_k_cu_5ad58cd1_81914cuda3std3__45__cpo4cendE)
_ZN39_INTERNAL_59dcd998_4_k_cu_5ad58cd1_81914cuda3std3__45__cpo4cendE:
	.zero		1
	.type		_ZN39_INTERNAL_59dcd998_4_k_cu_5ad58cd1_81914cuda3std6ranges3__45__cpo4swapE,@object
	.size		_ZN39_INTERNAL_59dcd998_4_k_cu_5ad58cd1_81914cuda3std6ranges3__45__cpo4swapE,(.L_10 - _ZN39_INTERNAL_59dcd998_4_k_cu_5ad58cd1_81914cuda3std6ranges3__45__cpo4swapE)
_ZN39_INTERNAL_59dcd998_4_k_cu_5ad58cd1_81914cuda3std6ranges3__45__cpo4swapE:
	.zero		1
.L_10:


//--------------------- .nv.constant0._ZN7cutlass13device_kernelINS_4gemm6kernel13GemmUniversalIN4cute5tupleIJiiiiEEENS1_10collective13CollectiveMmaINS1_35MainloopSm100TmaUmmaWarpSpecializedILi3ELi2ELi4ENS5_IJNS4_1CILi2EEESB_NSA_ILi1EEEEEEEENS5_IJNSA_ILi256EEENSA_ILi128EEENSA_ILi64EEEEEENS_12float_e4m3_tENS5_IJlSC_lEEESJ_SK_NS4_8TiledMMAINS4_8MMA_AtomIJNS4_10MMA_TraitsINS4_25SM100_MMA_F8F6F4_2x1SM_SSEJSJ_SJ_fSF_SG_NS4_17integral_constantINS4_4UMMA5MajorELSR_0EEESS_NSP_INSQ_7ScaleInELST_0EEESU_EEEEEENS4_6LayoutINS5_IJSC_SC_SC_EEENS5_IJNSA_ILi0EEESZ_SZ_EEEEENS5_IJNS4_10UnderscoreES12_S12_EEEEENS4_28SM100_TMA_2SM_LOAD_MULTICASTENS4_14ComposedLayoutINS4_7SwizzleILi2ELi4ELi3EEENS4_18smem_ptr_flag_bitsILi8EEENSX_INS5_IJNSA_ILi8EEESH_EEENS5_IJSH_SC_EEEEEEEvNS4_8identityENS4_18SM100_TMA_2SM_LOADES1F_vS1G_EENS_8epilogue10collective18CollectiveEpilogueINS1J_23Sm100TmaWarpSpecializedILi2ELi2ELi64ELb0ELb0EEEJNS5_IJSG_SG_SH_EEENS5_IJNSX_ISG_SC_EENSX_ISH_SC_EEEEESJ_SK_SJ_SK_NS1J_6fusion15FusionCallbacksIS1N_NS1S_17LinearCombinationISJ_fSJ_fLNS_15FloatRoundStyleE2EEES1O_S1R_JEEENS4_5SM1004TMEM4LOAD26SM100_TMEM_LOAD_32dp32b64xENS4_13SM90_TMA_LOADES1F_NS4_39AutoVectorizingCopyWithAssumedAlignmentILi128EEENS4_14SM90_TMA_STOREES1F_S24_S24_EEEvvEEEEvNT_6ParamsE --------------------------
	.section	.nv.constant0._ZN7cutlass13device_kernelINS_4gemm6kernel13GemmUniversalIN4cute5tupleIJiiiiEEENS1_10collective13CollectiveMmaINS1_35MainloopSm100TmaUmmaWarpSpecializedILi3ELi2ELi4ENS5_IJNS4_1CILi2EEESB_NSA_ILi1EEEEEEEENS5_IJNSA_ILi256EEENSA_ILi128EEENSA_ILi64EEEEEENS_12float_e4m3_tENS5_IJlSC_lEEESJ_SK_NS4_8TiledMMAINS4_8MMA_AtomIJNS4_10MMA_TraitsINS4_25SM100_MMA_F8F6F4_2x1SM_SSEJSJ_SJ_fSF_SG_NS4_17integral_constantINS4_4UMMA5MajorELSR_0EEESS_NSP_INSQ_7ScaleInELST_0EEESU_EEEEEENS4_6LayoutINS5_IJSC_SC_SC_EEENS5_IJNSA_ILi0EEESZ_SZ_EEEEENS5_IJNS4_10UnderscoreES12_S12_EEEEENS4_28SM100_TMA_2SM_LOAD_MULTICASTENS4_14ComposedLayoutINS4_7SwizzleILi2ELi4ELi3EEENS4_18smem_ptr_flag_bitsILi8EEENSX_INS5_IJNSA_ILi8EEESH_EEENS5_IJSH_SC_EEEEEEEvNS4_8identityENS4_18SM100_TMA_2SM_LOADES1F_vS1G_EENS_8epilogue10collective18CollectiveEpilogueINS1J_23Sm100TmaWarpSpecializedILi2ELi2ELi64ELb0ELb0EEEJNS5_IJSG_SG_SH_EEENS5_IJNSX_ISG_SC_EENSX_ISH_SC_EEEEESJ_SK_SJ_SK_NS1J_6fusion15FusionCallbacksIS1N_NS1S_17LinearCombinationISJ_fSJ_fLNS_15FloatRoundStyleE2EEES1O_S1R_JEEENS4_5SM1004TMEM4LOAD26SM100_TMEM_LOAD_32dp32b64xENS4_13SM90_TMA_LOADES1F_NS4_39AutoVectorizingCopyWithAssumedAlignmentILi128EEENS4_14SM90_TMA_STOREES1F_S24_S24_EEEvvEEEEvNT_6ParamsE,"a",@progbits
	.sectionflags	@""
	.align	4
.nv.constant0._ZN7cutlass13device_kernelINS_4gemm6kernel13GemmUniversalIN4cute5tupleIJiiiiEEENS1_10collective13CollectiveMmaINS1_35MainloopSm100TmaUmmaWarpSpecializedILi3ELi2ELi4ENS5_IJNS4_1CILi2EEESB_NSA_ILi1EEEEEEEENS5_IJNSA_ILi256EEENSA_ILi128EEENSA_ILi64EEEEEENS_12float_e4m3_tENS5_IJlSC_lEEESJ_SK_NS4_8TiledMMAINS4_8MMA_AtomIJNS4_10MMA_TraitsINS4_25SM100_MMA_F8F6F4_2x1SM_SSEJSJ_SJ_fSF_SG_NS4_17integral_constantINS4_4UMMA5MajorELSR_0EEESS_NSP_INSQ_7ScaleInELST_0EEESU_EEEEEENS4_6LayoutINS5_IJSC_SC_SC_EEENS5_IJNSA_ILi0EEESZ_SZ_EEEEENS5_IJNS4_10UnderscoreES12_S12_EEEEENS4_28SM100_TMA_2SM_LOAD_MULTICASTENS4_14ComposedLayoutINS4_7SwizzleILi2ELi4ELi3EEENS4_18smem_ptr_flag_bitsILi8EEENSX_INS5_IJNSA_ILi8EEESH_EEENS5_IJSH_SC_EEEEEEEvNS4_8identityENS4_18SM100_TMA_2SM_LOADES1F_vS1G_EENS_8epilogue10collective18CollectiveEpilogueINS1J_23Sm100TmaWarpSpecializedILi2ELi2ELi64ELb0ELb0EEEJNS5_IJSG_SG_SH_EEENS5_IJNSX_ISG_SC_EENSX_ISH_SC_EEEEESJ_SK_SJ_SK_NS1J_6fusion15FusionCallbacksIS1N_NS1S_17LinearCombinationISJ_fSJ_fLNS_15FloatRoundStyleE2EEES1O_S1R_JEEENS4_5SM1004TMEM4LOAD26SM100_TMEM_LOAD_32dp32b64xENS4_13SM90_TMA_LOADES1F_NS4_39AutoVectorizingCopyWithAssumedAlignmentILi128EEENS4_14SM90_TMA_STOREES1F_S24_S24_EEEvvEEEEvNT_6ParamsE:
	.zero		2944


//--------------------- SYMBOLS --------------------------

	.type		.nv.reservedSmem.offset0,@object
	.size		.nv.reservedSmem.offset0,0x4
	.type		.nv.reservedSmem.cap,@object
	.size		.nv.reservedSmem.cap,0x4
	.type		__assertfail,@function
